// auto-generated by cutlass_sweep.gemm — config: {"arch": "sm_100", "cluster_m": 2, "cluster_n": 2, "dtype": "e4m3", "stages": 4, "tile_k": 64, "tile_m": 256, "tile_n": 128}
#include "cutlass/cutlass.h"
#include "cutlass/gemm/collective/collective_builder.hpp"
#include "cutlass/gemm/device/gemm_universal_adapter.h"
#include "cutlass/gemm/kernel/gemm_universal.hpp"
#include "cutlass/epilogue/collective/collective_builder.hpp"

using ElemA = cutlass::float_e4m3_t;
using ElemB = cutlass::float_e4m3_t;
using ElemCD = cutlass::float_e4m3_t;
using Acc  = float;
using TileShape    = cute::Shape<cute::_256, cute::_128, cute::_64>;
using ClusterShape = cute::Shape<cute::_2, cute::_2, cute::_1>;

using CollectiveEpilogue = typename cutlass::epilogue::collective::CollectiveBuilder<
    cutlass::arch::Sm100, cutlass::arch::OpClassTensorOp,
    TileShape, ClusterShape,
    cutlass::epilogue::collective::EpilogueTileAuto,
    Acc, Acc,
    ElemCD, cutlass::layout::RowMajor, 128 / cutlass::sizeof_bits<ElemCD>::value,
    ElemCD, cutlass::layout::RowMajor, 128 / cutlass::sizeof_bits<ElemCD>::value,
    cutlass::epilogue::collective::EpilogueScheduleAuto
  >::CollectiveOp;

using CollectiveMainloop = typename cutlass::gemm::collective::CollectiveBuilder<
    cutlass::arch::Sm100, cutlass::arch::OpClassTensorOp,
    ElemA, cutlass::layout::RowMajor, 128 / cutlass::sizeof_bits<ElemA>::value,
    ElemB, cutlass::layout::ColumnMajor, 128 / cutlass::sizeof_bits<ElemB>::value,
    Acc,
    TileShape, ClusterShape,
    cutlass::gemm::collective::StageCount<4>,
    cutlass::gemm::collective::KernelScheduleAuto
  >::CollectiveOp;

using GemmKernel = cutlass::gemm::kernel::GemmUniversal<
    cute::Shape<int,int,int,int>,
    CollectiveMainloop,
    CollectiveEpilogue
>;
using Gemm = cutlass::gemm::device::GemmUniversalAdapter<GemmKernel>;

// Force the device kernel symbol into the cubin without needing a host main.
auto* _anchor = &cutlass::device_kernel<GemmKernel>;


// ===== COMPILED SASS (sm_100a) =====

	.target	sm_100a

	.elftype	@"ET_EXEC"


//--------------------- .note.nv.tkinfo           --------------------------
	.section	.note.nv.tkinfo,"",@"SHT_NOTE"
	.sectionflags	@"SHF_NOTE_NV_TKINFO"
	.tkinfo
        /*0018*/ 	.word	0x00000002
        /*0030*/ 	.string	""
        /*0030*/ 	.string	"ptxas"
        /*0030*/ 	.string	"Cuda compilation tools, release 13.0, V13.0.88"
        /*0030*/ 	.string	"Build cuda_13.0.r13.0/compiler.36424714_0"
        /*0030*/ 	.string	"-arch sm_100a -m 64 "



//--------------------- .note.nv.cuinfo           --------------------------
	.section	.note.nv.cuinfo,"",@"SHT_NOTE"
	.sectionflags	@"SHF_NOTE_NV_CUINFO"
        /*0018*/ 	.short	0x0002
        /*001a*/ 	.short	0x0064
        /*001c*/ 	.short	0x0082
	.zero		2


//--------------------- .nv.info                  --------------------------
	.section	.nv.info,"",@"SHT_CUDA_INFO"
	.align	4


	//----- nvinfo : EIATTR_REGCOUNT
	.align		4
        /*0000*/ 	.byte	0x04, 0x2f
        /*0002*/ 	.short	(.L_19 - .L_18)
	.align		4
.L_18:
        /*0004*/ 	.word	index@(_ZN7cutlass13device_kernelINS_4gemm6kernel13GemmUniversalIN4cute5tupleIJiiiiEEENS1_10collective13CollectiveMmaINS1_35MainloopSm100TmaUmmaWarpSpecializedILi4ELi2ELi4ENS5_IJNS4_1CILi2EEESB_NSA_ILi1EEEEEEEENS5_IJNSA_ILi256EEENSA_ILi128EEENSA_ILi64EEEEEENS_12float_e4m3_tENS5_IJlSC_lEEESJ_SK_NS4_8TiledMMAINS4_8MMA_AtomIJNS4_10MMA_TraitsINS4_25SM100_MMA_F8F6F4_2x1SM_SSEJSJ_SJ_fSF_SG_NS4_17integral_constantINS4_4UMMA5MajorELSR_0EEESS_NSP_INSQ_7ScaleInELST_0EEESU_EEEEEENS4_6LayoutINS5_IJSC_SC_SC_EEENS5_IJNSA_ILi0EEESZ_SZ_EEEEENS5_IJNS4_10UnderscoreES12_S12_EEEEENS4_28SM100_TMA_2SM_LOAD_MULTICASTENS4_14ComposedLayoutINS4_7SwizzleILi2ELi4ELi3EEENS4_18smem_ptr_flag_bitsILi8EEENSX_INS5_IJNSA_ILi8EEESH_EEENS5_IJSH_SC_EEEEEEEvNS4_8identityENS4_18SM100_TMA_2SM_LOADES1F_vS1G_EENS_8epilogue10collective18CollectiveEpilogueINS1J_23Sm100TmaWarpSpecializedILi2ELi2ELi64ELb0ELb0EEEJNS5_IJSG_SG_SH_EEENS5_IJNSX_ISG_SC_EENSX_ISH_SC_EEEEESJ_SK_SJ_SK_NS1J_6fusion15FusionCallbacksIS1N_NS1S_17LinearCombinationISJ_fSJ_fLNS_15FloatRoundStyleE2EEES1O_S1R_JEEENS4_5SM1004TMEM4LOAD26SM100_TMEM_LOAD_32dp32b64xENS4_13SM90_TMA_LOADES1F_NS4_39AutoVectorizingCopyWithAssumedAlignmentILi128EEENS4_14SM90_TMA_STOREES1F_S24_S24_EEEvvEEEEvNT_6ParamsE)
        /*0008*/ 	.word	0x000000cd


	//----- nvinfo : EIATTR_FRAME_SIZE
	.align		4
.L_19:
        /*000c*/ 	.byte	0x04, 0x11
        /*000e*/ 	.short	(.L_21 - .L_20)
	.align		4
.L_20:
        /*0010*/ 	.word	index@($__internal_2_$__cuda_sm10x_tcgen05_guardrail_trap_unallocated_columns_being_dealloced)
        /*0014*/ 	.word	0x00000000


	//----- nvinfo : EIATTR_FRAME_SIZE
	.align		4
.L_21:
        /*0018*/ 	.byte	0x04, 0x11
        /*001a*/ 	.short	(.L_23 - .L_22)
	.align		4
.L_22:
        /*001c*/ 	.word	index@($__internal_1_$__cuda_sm10x_tcgen05_guardrail_trap_phase_invalid_during_alloc)
        /*0020*/ 	.word	0x00000000


	//----- nvinfo : EIATTR_FRAME_SIZE
	.align		4
.L_23:
        /*0024*/ 	.byte	0x04, 0x11
        /*0026*/ 	.short	(.L_25 - .L_24)
	.align		4
.L_24:
        /*0028*/ 	.word	index@($__internal_0_$__cuda_sm10x_tcgen05_guardrail_trap_col_being_dealloced_not_returned_by_alloc)
        /*002c*/ 	.word	0x00000000


	//----- nvinfo : EIATTR_FRAME_SIZE
	.align		4
.L_25:
        /*0030*/ 	.byte	0x04, 0x11
        /*0032*/ 	.short	(.L_27 - .L_26)
	.align		4
.L_26:
        /*0034*/ 	.word	index@(_ZN7cutlass13device_kernelINS_4gemm6kernel13GemmUniversalIN4cute5tupleIJiiiiEEENS1_10collective13CollectiveMmaINS1_35MainloopSm100TmaUmmaWarpSpecializedILi4ELi2ELi4ENS5_IJNS4_1CILi2EEESB_NSA_ILi1EEEEEEEENS5_IJNSA_ILi256EEENSA_ILi128EEENSA_ILi64EEEEEENS_12float_e4m3_tENS5_IJlSC_lEEESJ_SK_NS4_8TiledMMAINS4_8MMA_AtomIJNS4_10MMA_TraitsINS4_25SM100_MMA_F8F6F4_2x1SM_SSEJSJ_SJ_fSF_SG_NS4_17integral_constantINS4_4UMMA5MajorELSR_0EEESS_NSP_INSQ_7ScaleInELST_0EEESU_EEEEEENS4_6LayoutINS5_IJSC_SC_SC_EEENS5_IJNSA_ILi0EEESZ_SZ_EEEEENS5_IJNS4_10UnderscoreES12_S12_EEEEENS4_28SM100_TMA_2SM_LOAD_MULTICASTENS4_14ComposedLayoutINS4_7SwizzleILi2ELi4ELi3EEENS4_18smem_ptr_flag_bitsILi8EEENSX_INS5_IJNSA_ILi8EEESH_EEENS5_IJSH_SC_EEEEEEEvNS4_8identityENS4_18SM100_TMA_2SM_LOADES1F_vS1G_EENS_8epilogue10collective18CollectiveEpilogueINS1J_23Sm100TmaWarpSpecializedILi2ELi2ELi64ELb0ELb0EEEJNS5_IJSG_SG_SH_EEENS5_IJNSX_ISG_SC_EENSX_ISH_SC_EEEEESJ_SK_SJ_SK_NS1J_6fusion15FusionCallbacksIS1N_NS1S_17LinearCombinationISJ_fSJ_fLNS_15FloatRoundStyleE2EEES1O_S1R_JEEENS4_5SM1004TMEM4LOAD26SM100_TMEM_LOAD_32dp32b64xENS4_13SM90_TMA_LOADES1F_NS4_39AutoVectorizingCopyWithAssumedAlignmentILi128EEENS4_14SM90_TMA_STOREES1F_S24_S24_EEEvvEEEEvNT_6ParamsE)
        /*0038*/ 	.word	0x00000000


	//----- nvinfo : EIATTR_MIN_STACK_SIZE
	.align		4
.L_27:
        /*003c*/ 	.byte	0x04, 0x12
        /*003e*/ 	.short	(.L_29 - .L_28)
	.align		4
.L_28:
        /*0040*/ 	.word	index@(_ZN7cutlass13device_kernelINS_4gemm6kernel13GemmUniversalIN4cute5tupleIJiiiiEEENS1_10collective13CollectiveMmaINS1_35MainloopSm100TmaUmmaWarpSpecializedILi4ELi2ELi4ENS5_IJNS4_1CILi2EEESB_NSA_ILi1EEEEEEEENS5_IJNSA_ILi256EEENSA_ILi128EEENSA_ILi64EEEEEENS_12float_e4m3_tENS5_IJlSC_lEEESJ_SK_NS4_8TiledMMAINS4_8MMA_AtomIJNS4_10MMA_TraitsINS4_25SM100_MMA_F8F6F4_2x1SM_SSEJSJ_SJ_fSF_SG_NS4_17integral_constantINS4_4UMMA5MajorELSR_0EEESS_NSP_INSQ_7ScaleInELST_0EEESU_EEEEEENS4_6LayoutINS5_IJSC_SC_SC_EEENS5_IJNSA_ILi0EEESZ_SZ_EEEEENS5_IJNS4_10UnderscoreES12_S12_EEEEENS4_28SM100_TMA_2SM_LOAD_MULTICASTENS4_14ComposedLayoutINS4_7SwizzleILi2ELi4ELi3EEENS4_18smem_ptr_flag_bitsILi8EEENSX_INS5_IJNSA_ILi8EEESH_EEENS5_IJSH_SC_EEEEEEEvNS4_8identityENS4_18SM100_TMA_2SM_LOADES1F_vS1G_EENS_8epilogue10collective18CollectiveEpilogueINS1J_23Sm100TmaWarpSpecializedILi2ELi2ELi64ELb0ELb0EEEJNS5_IJSG_SG_SH_EEENS5_IJNSX_ISG_SC_EENSX_ISH_SC_EEEEESJ_SK_SJ_SK_NS1J_6fusion15FusionCallbacksIS1N_NS1S_17LinearCombinationISJ_fSJ_fLNS_15FloatRoundStyleE2EEES1O_S1R_JEEENS4_5SM1004TMEM4LOAD26SM100_TMEM_LOAD_32dp32b64xENS4_13SM90_TMA_LOADES1F_NS4_39AutoVectorizingCopyWithAssumedAlignmentILi128EEENS4_14SM90_TMA_STOREES1F_S24_S24_EEEvvEEEEvNT_6ParamsE)
        /*0044*/ 	.word	0x00000000
.L_29:


//--------------------- .nv.compat                --------------------------
	.section	.nv.compat,"",@"SHT_CUDA_COMPAT_INFO"
	.align	4
        /*0000*/ 	.byte	0x02, 0x09, 0x01, 0x00, 0x02, 0x02, 0x02, 0x00, 0x02, 0x05, 0x05, 0x00, 0x03, 0x07, 0x01, 0x01
        /*0010*/ 	.byte	0x02, 0x03, 0x01, 0x00, 0x02, 0x06, 0x01, 0x00, 0x04, 0x0b, 0x08, 0x00, 0x09, 0x00, 0x00, 0x00
        /*0020*/ 	.byte	0x00, 0x00, 0x00, 0x00


//--------------------- .nv.info._ZN7cutlass13device_kernelINS_4gemm6kernel13GemmUniversalIN4cute5tupleIJiiiiEEENS1_10collective13CollectiveMmaINS1_35MainloopSm100TmaUmmaWarpSpecializedILi4ELi2ELi4ENS5_IJNS4_1CILi2EEESB_NSA_ILi1EEEEEEEENS5_IJNSA_ILi256EEENSA_ILi128EEENSA_ILi64EEEEEENS_12float_e4m3_tENS5_IJlSC_lEEESJ_SK_NS4_8TiledMMAINS4_8MMA_AtomIJNS4_10MMA_TraitsINS4_25SM100_MMA_F8F6F4_2x1SM_SSEJSJ_SJ_fSF_SG_NS4_17integral_constantINS4_4UMMA5MajorELSR_0EEESS_NSP_INSQ_7ScaleInELST_0EEESU_EEEEEENS4_6LayoutINS5_IJSC_SC_SC_EEENS5_IJNSA_ILi0EEESZ_SZ_EEEEENS5_IJNS4_10UnderscoreES12_S12_EEEEENS4_28SM100_TMA_2SM_LOAD_MULTICASTENS4_14ComposedLayoutINS4_7SwizzleILi2ELi4ELi3EEENS4_18smem_ptr_flag_bitsILi8EEENSX_INS5_IJNSA_ILi8EEESH_EEENS5_IJSH_SC_EEEEEEEvNS4_8identityENS4_18SM100_TMA_2SM_LOADES1F_vS1G_EENS_8epilogue10collective18CollectiveEpilogueINS1J_23Sm100TmaWarpSpecializedILi2ELi2ELi64ELb0ELb0EEEJNS5_IJSG_SG_SH_EEENS5_IJNSX_ISG_SC_EENSX_ISH_SC_EEEEESJ_SK_SJ_SK_NS1J_6fusion15FusionCallbacksIS1N_NS1S_17LinearCombinationISJ_fSJ_fLNS_15FloatRoundStyleE2EEES1O_S1R_JEEENS4_5SM1004TMEM4LOAD26SM100_TMEM_LOAD_32dp32b64xENS4_13SM90_TMA_LOADES1F_NS4_39AutoVectorizingCopyWithAssumedAlignmentILi128EEENS4_14SM90_TMA_STOREES1F_S24_S24_EEEvvEEEEvNT_6ParamsE --------------------------
	.section	.nv.info._ZN7cutlass13device_kernelINS_4gemm6kernel13GemmUniversalIN4cute5tupleIJiiiiEEENS1_10collective13CollectiveMmaINS1_35MainloopSm100TmaUmmaWarpSpecializedILi4ELi2ELi4ENS5_IJNS4_1CILi2EEESB_NSA_ILi1EEEEEEEENS5_IJNSA_ILi256EEENSA_ILi128EEENSA_ILi64EEEEEENS_12float_e4m3_tENS5_IJlSC_lEEESJ_SK_NS4_8TiledMMAINS4_8MMA_AtomIJNS4_10MMA_TraitsINS4_25SM100_MMA_F8F6F4_2x1SM_SSEJSJ_SJ_fSF_SG_NS4_17integral_constantINS4_4UMMA5MajorELSR_0EEESS_NSP_INSQ_7ScaleInELST_0EEESU_EEEEEENS4_6LayoutINS5_IJSC_SC_SC_EEENS5_IJNSA_ILi0EEESZ_SZ_EEEEENS5_IJNS4_10UnderscoreES12_S12_EEEEENS4_28SM100_TMA_2SM_LOAD_MULTICASTENS4_14ComposedLayoutINS4_7SwizzleILi2ELi4ELi3EEENS4_18smem_ptr_flag_bitsILi8EEENSX_INS5_IJNSA_ILi8EEESH_EEENS5_IJSH_SC_EEEEEEEvNS4_8identityENS4_18SM100_TMA_2SM_LOADES1F_vS1G_EENS_8epilogue10collective18CollectiveEpilogueINS1J_23Sm100TmaWarpSpecializedILi2ELi2ELi64ELb0ELb0EEEJNS5_IJSG_SG_SH_EEENS5_IJNSX_ISG_SC_EENSX_ISH_SC_EEEEESJ_SK_SJ_SK_NS1J_6fusion15FusionCallbacksIS1N_NS1S_17LinearCombinationISJ_fSJ_fLNS_15FloatRoundStyleE2EEES1O_S1R_JEEENS4_5SM1004TMEM4LOAD26SM100_TMEM_LOAD_32dp32b64xENS4_13SM90_TMA_LOADES1F_NS4_39AutoVectorizingCopyWithAssumedAlignmentILi128EEENS4_14SM90_TMA_STOREES1F_S24_S24_EEEvvEEEEvNT_6ParamsE,"",@"SHT_CUDA_INFO"
	.sectionflags	@""
	.align	4


	//----- nvinfo : EIATTR_CUDA_API_VERSION
	.align		4
        /*0000*/ 	.byte	0x04, 0x37
        /*0002*/ 	.short	(.L_31 - .L_30)
.L_30:
        /*0004*/ 	.word	0x00000082


	//----- nvinfo : EIATTR_KPARAM_INFO
	.align		4
.L_31:
        /*0008*/ 	.byte	0x04, 0x17
        /*000a*/ 	.short	(.L_33 - .L_32)
.L_32:
        /*000c*/ 	.word	0x00000000
        /*0010*/ 	.short	0x0000
        /*0012*/ 	.short	0x0000
        /*0014*/ 	.byte	0x00, 0xf0, 0x01, 0x20


	//----- nvinfo : EIATTR_AT_ENTRY_FRAGMENTS
	.align		4
.L_33:
        /*0018*/ 	.byte	0x04, 0x4f
        /*001a*/ 	.short	(.L_35 - .L_34)


	//   ....[0]....
.L_34:
        /*001c*/ 	.word	0x00000007


	//----- nvinfo : EIATTR_RESERVED_SMEM_USED
	.align		4
.L_35:
        /*0020*/ 	.byte	0x01, 0x41
	.zero		2


	//----- nvinfo : EIATTR_SPARSE_MMA_MASK
	.align		4
        /*0024*/ 	.byte	0x03, 0x50
        /*0026*/ 	.short	0x0000


	//----- nvinfo : EIATTR_TCGEN05_2CTA_USED
	.align		4
        /*0028*/ 	.byte	0x01, 0x52
	.zero		2


	//----- nvinfo : EIATTR_MAXREG_COUNT
	.align		4
        /*002c*/ 	.byte	0x03, 0x1b
        /*002e*/ 	.short	0x00ff


	//----- nvinfo : EIATTR_NUM_BARRIERS
	.align		4
        /*0030*/ 	.byte	0x02, 0x4c
        /*0032*/ 	.byte	0x07
	.zero		1


	//----- nvinfo : EIATTR_EXTERNS
	.align		4
        /*0034*/ 	.byte	0x04, 0x0f
        /*0036*/ 	.short	(.L_37 - .L_36)


	//   ....[0]....
	.align		4
.L_36:
        /*0038*/ 	.word	index@(__assertfail)


	//----- nvinfo : EIATTR_MERCURY_ISA_VERSION
	.align		4
.L_37:
        /*003c*/ 	.byte	0x03, 0x5f
        /*003e*/ 	.short	0x0101


	//----- nvinfo : EIATTR_INT_WARP_WIDE_INSTR_OFFSETS
	.align		4
        /*0040*/ 	.byte	0x04, 0x31
        /*0042*/ 	.short	(.L_39 - .L_38)


	//   ....[0]....
.L_38:
        /*0044*/ 	.word	0x00000d30


	//   ....[1]....
        /*0048*/ 	.word	0x00000dd0


	//   ....[2]....
        /*004c*/ 	.word	0x00004140


	//   ....[3]....
        /*0050*/ 	.word	0x00004160


	//   ....[4]....
        /*0054*/ 	.word	0x00004190


	//   ....[5]....
        /*0058*/ 	.word	0x00004cc0


	//   ....[6]....
        /*005c*/ 	.word	0x00004d30


	//   ....[7]....
        /*0060*/ 	.word	0x00004e00


	//   ....[8]....
        /*0064*/ 	.word	0x00004eb0


	//----- nvinfo : EIATTR_COOP_GROUP_MASK_REGIDS
	.align		4
.L_39:
        /*0068*/ 	.byte	0x04, 0x29
        /*006a*/ 	.short	(.L_41 - .L_40)


	//   ....[0]....
.L_40:
        /*006c*/ 	.word	0xffffffff


	//   ....[1]....
        /*0070*/ 	.word	0xffffffff


	//   ....[2]....
        /*0074*/ 	.word	0xffffffff


	//   ....[3]....
        /*0078*/ 	.word	0xffffffff


	//   ....[4]....
        /*007c*/ 	.word	0xffffffff


	//   ....[5]....
        /*0080*/ 	.word	0xffffffff


	//   ....[6]....
        /*0084*/ 	.word	0xffffffff


	//   ....[7]....
        /*0088*/ 	.word	0xffffffff


	//   ....[8]....
        /*008c*/ 	.word	0xffffffff


	//   ....[9]....
        /*0090*/ 	.word	0xffffffff


	//   ....[10]....
        /*0094*/ 	.word	0xffffffff


	//   ....[11]....
        /*0098*/ 	.word	0xffffffff


	//   ....[12]....
        /*009c*/ 	.word	0xffffffff


	//   ....[13]....
        /*00a0*/ 	.word	0xffffffff


	//----- nvinfo : EIATTR_COOP_GROUP_INSTR_OFFSETS
	.align		4
.L_41:
        /*00a4*/ 	.byte	0x04, 0x28
        /*00a6*/ 	.short	(.L_43 - .L_42)


	//   ....[0]....
.L_42:
        /*00a8*/ 	.word	0x000000b0


	//   ....[1]....
        /*00ac*/ 	.word	0x00000520


	//   ....[2]....
        /*00b0*/ 	.word	0x000006e0


	//   ....[3]....
        /*00b4*/ 	.word	0x00000830


	//   ....[4]....
        /*00b8*/ 	.word	0x00000920


	//   ....[5]....
        /*00bc*/ 	.word	0x00000a80


	//   ....[6]....
        /*00c0*/ 	.word	0x00000c10


	//   ....[7]....
        /*00c4*/ 	.word	0x00000e50


	//   ....[8]....
        /*00c8*/ 	.word	0x00002160


	//   ....[9]....
        /*00cc*/ 	.word	0x00003000


	//   ....[10]....
        /*00d0*/ 	.word	0x000034d0


	//   ....[11]....
        /*00d4*/ 	.word	0x00003500


	//   ....[12]....
        /*00d8*/ 	.word	0x00004040


	//   ....[13]....
        /*00dc*/ 	.word	0x00004250


	//----- nvinfo : EIATTR_VRC_CTA_INIT_COUNT
	.align		4
.L_43:
        /*00e0*/ 	.byte	0x02, 0x4a
        /*00e2*/ 	.byte	0x80
	.zero		1


	//----- nvinfo : EIATTR_SYSCALL_OFFSETS
	.align		4
        /*00e4*/ 	.byte	0x04, 0x46
        /*00e6*/ 	.short	(.L_45 - .L_44)


	//   ....[0]....
.L_44:
        /*00e8*/ 	.word	0x00005aa0


	//   ....[1]....
        /*00ec*/ 	.word	0x00005be0


	//   ....[2]....
        /*00f0*/ 	.word	0x00006470


	//   ....[3]....
        /*00f4*/ 	.word	0x00007a80


	//----- nvinfo : EIATTR_MBARRIER_INSTR_OFFSETS
	.align		4
.L_45:
        /*00f8*/ 	.byte	0x04, 0x39
        /*00fa*/ 	.short	(.L_47 - .L_46)


	//   ....[0]....
.L_46:
        /*00fc*/ 	.word	0x00000650
        /*0100*/ 	.word	0x000000ff
        /*0104*/ 	.word	0x00000000
        /*0108*/ 	.short	0x0100
        /*010a*/ 	.byte	0x04
	.zero		1


	//   ....[1]....
        /*010c*/ 	.word	0x00000660
        /*0110*/ 	.word	0x000000ff
        /*0114*/ 	.word	0x00000020
        /*0118*/ 	.short	0x0100
        /*011a*/ 	.byte	0x04
	.zero		1


	//   ....[2]....
        /*011c*/ 	.word	0x00000670
        /*0120*/ 	.word	0x000000ff
        /*0124*/ 	.word	0x00000008
        /*0128*/ 	.short	0x0100
        /*012a*/ 	.byte	0x04
	.zero		1


	//   ....[3]....
        /*012c*/ 	.word	0x00000680
        /*0130*/ 	.word	0x000000ff
        /*0134*/ 	.word	0x00000028
        /*0138*/ 	.short	0x0100
        /*013a*/ 	.byte	0x04
	.zero		1


	//   ....[4]....
        /*013c*/ 	.word	0x00000690
        /*0140*/ 	.word	0x000000ff
        /*0144*/ 	.word	0x00000010
        /*0148*/ 	.short	0x0100
        /*014a*/ 	.byte	0x04
	.zero		1


	//   ....[5]....
        /*014c*/ 	.word	0x000006a0
        /*0150*/ 	.word	0x000000ff
        /*0154*/ 	.word	0x00000030
        /*0158*/ 	.short	0x0100
        /*015a*/ 	.byte	0x04
	.zero		1


	//   ....[6]....
        /*015c*/ 	.word	0x000006b0
        /*0160*/ 	.word	0x000000ff
        /*0164*/ 	.word	0x00000018
        /*0168*/ 	.short	0x0100
        /*016a*/ 	.byte	0x04
	.zero		1


	//   ....[7]....
        /*016c*/ 	.word	0x000006c0
        /*0170*/ 	.word	0x000000ff
        /*0174*/ 	.word	0x00000038
        /*0178*/ 	.short	0x0100
        /*017a*/ 	.byte	0x04
	.zero		1


	//   ....[8]....
        /*017c*/ 	.word	0x000007e0
        /*0180*/ 	.word	0x000000ff
        /*0184*/ 	.word	0x00000040
        /*0188*/ 	.short	0x0100
        /*018a*/ 	.byte	0x04
	.zero		1


	//   ....[9]....
        /*018c*/ 	.word	0x000007f0
        /*0190*/ 	.word	0x000000ff
        /*0194*/ 	.word	0x00000050
        /*0198*/ 	.short	0x0100
        /*019a*/ 	.byte	0x04
	.zero		1


	//   ....[10]....
        /*019c*/ 	.word	0x00000800
        /*01a0*/ 	.word	0x000000ff
        /*01a4*/ 	.word	0x00000048
        /*01a8*/ 	.short	0x0100
        /*01aa*/ 	.byte	0x04
	.zero		1


	//   ....[11]....
        /*01ac*/ 	.word	0x00000810
        /*01b0*/ 	.word	0x000000ff
        /*01b4*/ 	.word	0x00000058
        /*01b8*/ 	.short	0x0100
        /*01ba*/ 	.byte	0x04
	.zero		1


	//   ....[12]....
        /*01bc*/ 	.word	0x000008f0
        /*01c0*/ 	.word	0x000000ff
        /*01c4*/ 	.word	0x00000060
        /*01c8*/ 	.short	0x0100
        /*01ca*/ 	.byte	0x06
	.zero		1


	//   ....[13]....
        /*01cc*/ 	.word	0x00000900
        /*01d0*/ 	.word	0x000000ff
        /*01d4*/ 	.word	0x00000068
        /*01d8*/ 	.short	0x0100
        /*01da*/ 	.byte	0x06
	.zero		1


	//   ....[14]....
        /*01dc*/ 	.word	0x00000a30
        /*01e0*/ 	.word	0x000000ff
        /*01e4*/ 	.word	0x00000070
        /*01e8*/ 	.short	0x0100
        /*01ea*/ 	.byte	0x06
	.zero		1


	//   ....[15]....
        /*01ec*/ 	.word	0x00000a40
        /*01f0*/ 	.word	0x000000ff
        /*01f4*/ 	.word	0x00000080
        /*01f8*/ 	.short	0x0100
        /*01fa*/ 	.byte	0x06
	.zero		1


	//   ....[16]....
        /*01fc*/ 	.word	0x00000a50
        /*0200*/ 	.word	0x000000ff
        /*0204*/ 	.word	0x00000078
        /*0208*/ 	.short	0x0100
        /*020a*/ 	.byte	0x06
	.zero		1


	//   ....[17]....
        /*020c*/ 	.word	0x00000a60
        /*0210*/ 	.word	0x000000ff
        /*0214*/ 	.word	0x00000088
        /*0218*/ 	.short	0x0100
        /*021a*/ 	.byte	0x06
	.zero		1


	//   ....[18]....
        /*021c*/ 	.word	0x00000b80
        /*0220*/ 	.word	0x000000ff
        /*0224*/ 	.word	0x00000090
        /*0228*/ 	.short	0x0100
        /*022a*/ 	.byte	0x04
	.zero		1


	//   ....[19]....
        /*022c*/ 	.word	0x00000b90
        /*0230*/ 	.word	0x000000ff
        /*0234*/ 	.word	0x000000b0
        /*0238*/ 	.short	0x0100
        /*023a*/ 	.byte	0x04
	.zero		1


	//   ....[20]....
        /*023c*/ 	.word	0x00000ba0
        /*0240*/ 	.word	0x000000ff
        /*0244*/ 	.word	0x00000098
        /*0248*/ 	.short	0x0100
        /*024a*/ 	.byte	0x04
	.zero		1


	//   ....[21]....
        /*024c*/ 	.word	0x00000bb0
        /*0250*/ 	.word	0x000000ff
        /*0254*/ 	.word	0x000000b8
        /*0258*/ 	.short	0x0100
        /*025a*/ 	.byte	0x04
	.zero		1


	//   ....[22]....
        /*025c*/ 	.word	0x00000bc0
        /*0260*/ 	.word	0x000000ff
        /*0264*/ 	.word	0x000000a0
        /*0268*/ 	.short	0x0100
        /*026a*/ 	.byte	0x04
	.zero		1


	//   ....[23]....
        /*026c*/ 	.word	0x00000bd0
        /*0270*/ 	.word	0x000000ff
        /*0274*/ 	.word	0x000000c0
        /*0278*/ 	.short	0x0100
        /*027a*/ 	.byte	0x04
	.zero		1


	//   ....[24]....
        /*027c*/ 	.word	0x00000be0
        /*0280*/ 	.word	0x000000ff
        /*0284*/ 	.word	0x000000a8
        /*0288*/ 	.short	0x0100
        /*028a*/ 	.byte	0x04
	.zero		1


	//   ....[25]....
        /*028c*/ 	.word	0x00000bf0
        /*0290*/ 	.word	0x000000ff
        /*0294*/ 	.word	0x000000c8
        /*0298*/ 	.short	0x0100
        /*029a*/ 	.byte	0x04
	.zero		1


	//   ....[26]....
        /*029c*/ 	.word	0x00000ce0
        /*02a0*/ 	.word	0x000000ff
        /*02a4*/ 	.word	0x000000d0
        /*02a8*/ 	.short	0x0100
        /*02aa*/ 	.byte	0x04
	.zero		1


	//   ....[27]....
        /*02ac*/ 	.word	0x00000cf0
        /*02b0*/ 	.word	0x000000ff
        /*02b4*/ 	.word	0x000000e0
        /*02b8*/ 	.short	0x0100
        /*02ba*/ 	.byte	0x04
	.zero		1


	//   ....[28]....
        /*02bc*/ 	.word	0x00000d00
        /*02c0*/ 	.word	0x000000ff
        /*02c4*/ 	.word	0x000000d8
        /*02c8*/ 	.short	0x0100
        /*02ca*/ 	.byte	0x04
	.zero		1


	//   ....[29]....
        /*02cc*/ 	.word	0x00000d10
        /*02d0*/ 	.word	0x000000ff
        /*02d4*/ 	.word	0x000000e8
        /*02d8*/ 	.short	0x0100
        /*02da*/ 	.byte	0x04
	.zero		1


	//   ....[30]....
        /*02dc*/ 	.word	0x00000e10
        /*02e0*/ 	.word	0x000000ff
        /*02e4*/ 	.word	0x000000f0
        /*02e8*/ 	.short	0x0100
        /*02ea*/ 	.byte	0x06
	.zero		1


	//   ....[31]....
        /*02ec*/ 	.word	0x000019b0
        /*02f0*/ 	.word	0x00000000
        /*02f4*/ 	.word	0x000000e0
        /*02f8*/ 	.short	0x010a
        /*02fa*/ 	.byte	0xff
	.zero		1


	//   ....[32]....
        /*02fc*/ 	.word	0x000019d0
        /*0300*/ 	.word	0x00000000
        /*0304*/ 	.word	0x000000d0
        /*0308*/ 	.short	0x0101
        /*030a*/ 	.byte	0xff
	.zero		1


	//   ....[33]....
        /*030c*/ 	.word	0x00001a80
        /*0310*/ 	.word	0x000000ff
        /*0314*/ 	.word	0x00000020
        /*0318*/ 	.short	0x010a
        /*031a*/ 	.byte	0x04
	.zero		1


	//   ....[34]....
        /*031c*/ 	.word	0x00001b50
        /*0320*/ 	.word	0x000000ff
        /*0324*/ 	.word	0x00000020
        /*0328*/ 	.short	0x010a
        /*032a*/ 	.byte	0x21
	.zero		1


	//   ....[35]....
        /*032c*/ 	.word	0x00001d00
        /*0330*/ 	.word	0x000000ff
        /*0334*/ 	.word	0x00000020
        /*0338*/ 	.short	0x010a
        /*033a*/ 	.byte	0x05
	.zero		1


	//   ....[36]....
        /*033c*/ 	.word	0x00001e10
        /*0340*/ 	.word	0x000000ff
        /*0344*/ 	.word	0x00000068
        /*0348*/ 	.short	0x0101
        /*034a*/ 	.byte	0x0d
	.zero		1


	//   ....[37]....
        /*034c*/ 	.word	0x00001e30
        /*0350*/ 	.word	0x000000ff
        /*0354*/ 	.word	0x00000020
        /*0358*/ 	.short	0x010a
        /*035a*/ 	.byte	0x04
	.zero		1


	//   ....[38]....
        /*035c*/ 	.word	0x00001eb0
        /*0360*/ 	.word	0x000000ff
        /*0364*/ 	.word	0x00000020
        /*0368*/ 	.short	0x010a
        /*036a*/ 	.byte	0x11
	.zero		1


	//   ....[39]....
        /*036c*/ 	.word	0x00002050
        /*0370*/ 	.word	0x000000ff
        /*0374*/ 	.word	0x00000020
        /*0378*/ 	.short	0x010a
        /*037a*/ 	.byte	0x05
	.zero		1


	//   ....[40]....
        /*037c*/ 	.word	0x00002190
        /*0380*/ 	.word	0x00000003
        /*0384*/ 	.word	0x00000070
        /*0388*/ 	.short	0x010a
        /*038a*/ 	.byte	0xff
	.zero		1


	//   ....[41]....
        /*038c*/ 	.word	0x000022e0
        /*0390*/ 	.word	0x00000000
        /*0394*/ 	.word	0x00000000
        /*0398*/ 	.short	0x0101
        /*039a*/ 	.byte	0xff
	.zero		1


	//   ....[42]....
        /*039c*/ 	.word	0x00002880
        /*03a0*/ 	.word	0x000000ff
        /*03a4*/ 	.word	0x00000000
        /*03a8*/ 	.short	0x010a
        /*03aa*/ 	.byte	0x04
	.zero		1


	//   ....[43]....
        /*03ac*/ 	.word	0x00002910
        /*03b0*/ 	.word	0x000000ff
        /*03b4*/ 	.word	0x00000000
        /*03b8*/ 	.short	0x010a
        /*03ba*/ 	.byte	0x05
	.zero		1


	//   ....[44]....
        /*03bc*/ 	.word	0x000029a0
        /*03c0*/ 	.word	0x000000ff
        /*03c4*/ 	.word	0x00000000
        /*03c8*/ 	.short	0x010a
        /*03ca*/ 	.byte	0x05
	.zero		1


	//   ....[45]....
        /*03cc*/ 	.word	0x00002a40
        /*03d0*/ 	.word	0x00000000
        /*03d4*/ 	.word	0x00000000
        /*03d8*/ 	.short	0x010a
        /*03da*/ 	.byte	0xff
	.zero		1


	//   ....[46]....
        /*03dc*/ 	.word	0x00002b60
        /*03e0*/ 	.word	0x00000002
        /*03e4*/ 	.word	0x000000d0
        /*03e8*/ 	.short	0x010a
        /*03ea*/ 	.byte	0xff
	.zero		1


	//   ....[47]....
        /*03ec*/ 	.word	0x00002bc0
        /*03f0*/ 	.word	0x00000004
        /*03f4*/ 	.word	0x00000000
        /*03f8*/ 	.short	0x0101
        /*03fa*/ 	.byte	0xff
	.zero		1


	//   ....[48]....
        /*03fc*/ 	.word	0x00002be0
        /*0400*/ 	.word	0x000000ff
        /*0404*/ 	.word	0x00000080
        /*0408*/ 	.short	0x010a
        /*040a*/ 	.byte	0x04
	.zero		1


	//   ....[49]....
        /*040c*/ 	.word	0x00002d00
        /*0410*/ 	.word	0x00000002
        /*0414*/ 	.word	0x00000070
        /*0418*/ 	.short	0x010a
        /*041a*/ 	.byte	0xff
	.zero		1


	//   ....[50]....
        /*041c*/ 	.word	0x00002e10
        /*0420*/ 	.word	0x00000002
        /*0424*/ 	.word	0x00000000
        /*0428*/ 	.short	0x0101
        /*042a*/ 	.byte	0xff
	.zero		1


	//   ....[51]....
        /*042c*/ 	.word	0x00002ea0
        /*0430*/ 	.word	0x000000ff
        /*0434*/ 	.word	0x00000080
        /*0438*/ 	.short	0x0106
        /*043a*/ 	.byte	0x04
	.zero		1


	//   ....[52]....
        /*043c*/ 	.word	0x00002ec0
        /*0440*/ 	.word	0x000000ff
        /*0444*/ 	.word	0x00000080
        /*0448*/ 	.short	0x010a
        /*044a*/ 	.byte	0x04
	.zero		1


	//   ....[53]....
        /*044c*/ 	.word	0x00002f50
        /*0450*/ 	.word	0x000000ff
        /*0454*/ 	.word	0x00000080
        /*0458*/ 	.short	0x0106
        /*045a*/ 	.byte	0x07
	.zero		1


	//   ....[54]....
        /*045c*/ 	.word	0x00002f90
        /*0460*/ 	.word	0x00000000
        /*0464*/ 	.word	0x00000080
        /*0468*/ 	.short	0x010a
        /*046a*/ 	.byte	0xff
	.zero		1


	//   ....[55]....
        /*046c*/ 	.word	0x000031d0
        /*0470*/ 	.word	0x000000ff
        /*0474*/ 	.word	0x00000008
        /*0478*/ 	.short	0x010a
        /*047a*/ 	.byte	0x05
	.zero		1


	//   ....[56]....
        /*047c*/ 	.word	0x000031f0
        /*0480*/ 	.word	0x000000ff
        /*0484*/ 	.word	0x00000008
        /*0488*/ 	.short	0x010a
        /*048a*/ 	.byte	0x05
	.zero		1


	//   ....[57]....
        /*048c*/ 	.word	0x00003380
        /*0490*/ 	.word	0x000000ff
        /*0494*/ 	.word	0x00000008
        /*0498*/ 	.short	0x010a
        /*049a*/ 	.byte	0x05
	.zero		1


	//   ....[58]....
        /*049c*/ 	.word	0x000033a0
        /*04a0*/ 	.word	0x000000ff
        /*04a4*/ 	.word	0x00000008
        /*04a8*/ 	.short	0x010a
        /*04aa*/ 	.byte	0x05
	.zero		1


	//   ....[59]....
        /*04ac*/ 	.word	0x00003460
        /*04b0*/ 	.word	0x000000ff
        /*04b4*/ 	.word	0x00000000
        /*04b8*/ 	.short	0x0101
        /*04ba*/ 	.byte	0x04
	.zero		1


	//   ....[60]....
        /*04bc*/ 	.word	0x00003760
        /*04c0*/ 	.word	0x00000000
        /*04c4*/ 	.word	0x00000070
        /*04c8*/ 	.short	0x010a
        /*04ca*/ 	.byte	0xff
	.zero		1


	//   ....[61]....
        /*04cc*/ 	.word	0x00003820
        /*04d0*/ 	.word	0x00000000
        /*04d4*/ 	.word	0x00000000
        /*04d8*/ 	.short	0x0101
        /*04da*/ 	.byte	0xff
	.zero		1


	//   ....[62]....
        /*04dc*/ 	.word	0x000038e0
        /*04e0*/ 	.word	0x000000ff
        /*04e4*/ 	.word	0x00000000
        /*04e8*/ 	.short	0x010a
        /*04ea*/ 	.byte	0x04
	.zero		1


	//   ....[63]....
        /*04ec*/ 	.word	0x000038f0
        /*04f0*/ 	.word	0x000000ff
        /*04f4*/ 	.word	0x000000b0
        /*04f8*/ 	.short	0x010a
        /*04fa*/ 	.byte	0x17
	.zero		1


	//   ....[64]....
        /*04fc*/ 	.word	0x000039a0
        /*0500*/ 	.word	0x000000ff
        /*0504*/ 	.word	0x00000000
        /*0508*/ 	.short	0x010a
        /*050a*/ 	.byte	0x05
	.zero		1


	//   ....[65]....
        /*050c*/ 	.word	0x00003ae0
        /*0510*/ 	.word	0x000000ff
        /*0514*/ 	.word	0x00000000
        /*0518*/ 	.short	0x010a
        /*051a*/ 	.byte	0x04
	.zero		1


	//   ....[66]....
        /*051c*/ 	.word	0x00003d30
        /*0520*/ 	.word	0x000000ff
        /*0524*/ 	.word	0x00000000
        /*0528*/ 	.short	0x010a
        /*052a*/ 	.byte	0x04
	.zero		1


	//   ....[67]....
        /*052c*/ 	.word	0x00003dc0
        /*0530*/ 	.word	0x000000ff
        /*0534*/ 	.word	0x00000000
        /*0538*/ 	.short	0x010a
        /*053a*/ 	.byte	0x05
	.zero		1


	//   ....[68]....
        /*053c*/ 	.word	0x00003e50
        /*0540*/ 	.word	0x000000ff
        /*0544*/ 	.word	0x00000000
        /*0548*/ 	.short	0x010a
        /*054a*/ 	.byte	0x05
	.zero		1


	//   ....[69]....
        /*054c*/ 	.word	0x00003ef0
        /*0550*/ 	.word	0x00000000
        /*0554*/ 	.word	0x00000000
        /*0558*/ 	.short	0x010a
        /*055a*/ 	.byte	0xff
	.zero		1


	//   ....[70]....
        /*055c*/ 	.word	0x00003f30
        /*0560*/ 	.word	0x00000000
        /*0564*/ 	.word	0x00000000
        /*0568*/ 	.short	0x010a
        /*056a*/ 	.byte	0xff
	.zero		1


	//   ....[71]....
        /*056c*/ 	.word	0x00003fa0
        /*0570*/ 	.word	0x000000ff
        /*0574*/ 	.word	0x00000000
        /*0578*/ 	.short	0x0101
        /*057a*/ 	.byte	0x04
	.zero		1


	//   ....[72]....
        /*057c*/ 	.word	0x00003fe0
        /*0580*/ 	.word	0x000000ff
        /*0584*/ 	.word	0x000000f0
        /*0588*/ 	.short	0x010a
        /*058a*/ 	.byte	0x11
	.zero		1


	//   ....[73]....
        /*058c*/ 	.word	0x00004030
        /*0590*/ 	.word	0x000000ff
        /*0594*/ 	.word	0x00000000
        /*0598*/ 	.short	0x0101
        /*059a*/ 	.byte	0x04
	.zero		1


	//   ....[74]....
        /*059c*/ 	.word	0x000044c0
        /*05a0*/ 	.word	0x0000000c
        /*05a4*/ 	.word	0x00000070
        /*05a8*/ 	.short	0x010a
        /*05aa*/ 	.byte	0xff
	.zero		1


	//   ....[75]....
        /*05ac*/ 	.word	0x00004630
        /*05b0*/ 	.word	0x00000000
        /*05b4*/ 	.word	0x00000000
        /*05b8*/ 	.short	0x0101
        /*05ba*/ 	.byte	0xff
	.zero		1


	//   ....[76]....
        /*05bc*/ 	.word	0x00004ac0
        /*05c0*/ 	.word	0x000000ff
        /*05c4*/ 	.word	0x00000068
        /*05c8*/ 	.short	0x010a
        /*05ca*/ 	.byte	0x15
	.zero		1


	//   ....[77]....
        /*05cc*/ 	.word	0x00004c40
        /*05d0*/ 	.word	0x000000ff
        /*05d4*/ 	.word	0x00000050
        /*05d8*/ 	.short	0x010a
        /*05da*/ 	.byte	0x15
	.zero		1


	//   ....[78]....
        /*05dc*/ 	.word	0x00004db0
        /*05e0*/ 	.word	0x000000ff
        /*05e4*/ 	.word	0x00000040
        /*05e8*/ 	.short	0x010b
        /*05ea*/ 	.byte	0x15
	.zero		1


	//   ....[79]....
        /*05ec*/ 	.word	0x00004dc0
        /*05f0*/ 	.word	0x000000ff
        /*05f4*/ 	.word	0x00000000
        /*05f8*/ 	.short	0x0101
        /*05fa*/ 	.byte	0x22
	.zero		1


	//   ....[80]....
        /*05fc*/ 	.word	0x00004dd0
        /*0600*/ 	.word	0x000000ff
        /*0604*/ 	.word	0x00000058
        /*0608*/ 	.short	0x010a
        /*060a*/ 	.byte	0x15
	.zero		1


	//   ....[81]....
        /*060c*/ 	.word	0x00004fb0
        /*0610*/ 	.word	0x000000ff
        /*0614*/ 	.word	0x00000048
        /*0618*/ 	.short	0x010b
        /*061a*/ 	.byte	0x15
	.zero		1


	//   ....[82]....
        /*061c*/ 	.word	0x00004fc0
        /*0620*/ 	.word	0x000000ff
        /*0624*/ 	.word	0x00000000
        /*0628*/ 	.short	0x0101
        /*062a*/ 	.byte	0x21
	.zero		1


	//   ....[83]....
        /*062c*/ 	.word	0x00004ff0
        /*0630*/ 	.word	0x000000ff
        /*0634*/ 	.word	0x00000050
        /*0638*/ 	.short	0x010a
        /*063a*/ 	.byte	0x15
	.zero		1


	//   ....[84]....
        /*063c*/ 	.word	0x00005030
        /*0640*/ 	.word	0x00000000
        /*0644*/ 	.word	0x00000058
        /*0648*/ 	.short	0x010a
        /*064a*/ 	.byte	0xff
	.zero		1


	//   ....[85]....
        /*064c*/ 	.word	0x00005340
        /*0650*/ 	.word	0x00000003
        /*0654*/ 	.word	0x00000070
        /*0658*/ 	.short	0x010a
        /*065a*/ 	.byte	0xff
	.zero		1


	//   ....[86]....
        /*065c*/ 	.word	0x000054c0
        /*0660*/ 	.word	0x00000000
        /*0664*/ 	.word	0x00000000
        /*0668*/ 	.short	0x0101
        /*066a*/ 	.byte	0xff
	.zero		1


	//   ....[87]....
        /*066c*/ 	.word	0x00006010
        /*0670*/ 	.word	0x00000003
        /*0674*/ 	.word	0x00000040
        /*0678*/ 	.short	0x010a
        /*067a*/ 	.byte	0xff
	.zero		1


	//   ....[88]....
        /*067c*/ 	.word	0x00006050
        /*0680*/ 	.word	0x000000a1
        /*0684*/ 	.word	0x00000090
        /*0688*/ 	.short	0x010a
        /*068a*/ 	.byte	0xff
	.zero		1


	//   ....[89]....
        /*068c*/ 	.word	0x00006190
        /*0690*/ 	.word	0x00000003
        /*0694*/ 	.word	0x00000040
        /*0698*/ 	.short	0x010a
        /*069a*/ 	.byte	0xff
	.zero		1


	//   ....[90]....
        /*069c*/ 	.word	0x000062c0
        /*06a0*/ 	.word	0x00000000
        /*06a4*/ 	.word	0x00000000
        /*06a8*/ 	.short	0x0101
        /*06aa*/ 	.byte	0xff
	.zero		1


	//   ....[91]....
        /*06ac*/ 	.word	0x00006340
        /*06b0*/ 	.word	0x000000a1
        /*06b4*/ 	.word	0x00000090
        /*06b8*/ 	.short	0x010a
        /*06ba*/ 	.byte	0xff
	.zero		1


	//   ....[92]....
        /*06bc*/ 	.word	0x000076f0
        /*06c0*/ 	.word	0x000000c5
        /*06c4*/ 	.word	0x00000040
        /*06c8*/ 	.short	0x010a
        /*06ca*/ 	.byte	0xff
	.zero		1


	//   ....[93]....
        /*06cc*/ 	.word	0x000077d0
        /*06d0*/ 	.word	0x000000c5
        /*06d4*/ 	.word	0x00000040
        /*06d8*/ 	.short	0x010a
        /*06da*/ 	.byte	0xff
	.zero		1


	//   ....[94]....
        /*06dc*/ 	.word	0x00007900
        /*06e0*/ 	.word	0x00000000
        /*06e4*/ 	.word	0x00000000
        /*06e8*/ 	.short	0x0101
        /*06ea*/ 	.byte	0xff
	.zero		1


	//   ....[95]....
        /*06ec*/ 	.word	0x00007d30
        /*06f0*/ 	.word	0x000000a1
        /*06f4*/ 	.word	0x00000000
        /*06f8*/ 	.short	0x0101
        /*06fa*/ 	.byte	0xff
	.zero		1


	//   ....[96]....
        /*06fc*/ 	.word	0x00008d90
        /*0700*/ 	.word	0x00000000
        /*0704*/ 	.word	0x000000e0
        /*0708*/ 	.short	0x010a
        /*070a*/ 	.byte	0xff
	.zero		1


	//   ....[97]....
        /*070c*/ 	.word	0x00008df0
        /*0710*/ 	.word	0x00000000
        /*0714*/ 	.word	0x00000020
        /*0718*/ 	.short	0x010a
        /*071a*/ 	.byte	0xff
	.zero		1


	//   ....[98]....
        /*071c*/ 	.word	0x00008e50
        /*0720*/ 	.word	0x00000000
        /*0724*/ 	.word	0x00000020
        /*0728*/ 	.short	0x010a
        /*072a*/ 	.byte	0xff
	.zero		1


	//   ....[99]....
        /*072c*/ 	.word	0x00008ea0
        /*0730*/ 	.word	0x00000003
        /*0734*/ 	.word	0x00000070
        /*0738*/ 	.short	0x010a
        /*073a*/ 	.byte	0xff
	.zero		1


	//   ....[100]....
        /*073c*/ 	.word	0x00008f00
        /*0740*/ 	.word	0x00000000
        /*0744*/ 	.word	0x00000000
        /*0748*/ 	.short	0x010a
        /*074a*/ 	.byte	0xff
	.zero		1


	//   ....[101]....
        /*074c*/ 	.word	0x00008f60
        /*0750*/ 	.word	0x00000000
        /*0754*/ 	.word	0x00000000
        /*0758*/ 	.short	0x010a
        /*075a*/ 	.byte	0xff
	.zero		1


	//   ....[102]....
        /*075c*/ 	.word	0x00008fc0
        /*0760*/ 	.word	0x00000000
        /*0764*/ 	.word	0x00000000
        /*0768*/ 	.short	0x010a
        /*076a*/ 	.byte	0xff
	.zero		1


	//   ....[103]....
        /*076c*/ 	.word	0x00009010
        /*0770*/ 	.word	0x00000002
        /*0774*/ 	.word	0x000000d0
        /*0778*/ 	.short	0x010a
        /*077a*/ 	.byte	0xff
	.zero		1


	//   ....[104]....
        /*077c*/ 	.word	0x00009070
        /*0780*/ 	.word	0x00000002
        /*0784*/ 	.word	0x00000080
        /*0788*/ 	.short	0x010a
        /*078a*/ 	.byte	0xff
	.zero		1


	//   ....[105]....
        /*078c*/ 	.word	0x000090c0
        /*0790*/ 	.word	0x00000002
        /*0794*/ 	.word	0x00000070
        /*0798*/ 	.short	0x010a
        /*079a*/ 	.byte	0xff
	.zero		1


	//   ....[106]....
        /*079c*/ 	.word	0x00009120
        /*07a0*/ 	.word	0x00000000
        /*07a4*/ 	.word	0x00000080
        /*07a8*/ 	.short	0x010a
        /*07aa*/ 	.byte	0xff
	.zero		1


	//   ....[107]....
        /*07ac*/ 	.word	0x00009180
        /*07b0*/ 	.word	0x00000000
        /*07b4*/ 	.word	0x00000008
        /*07b8*/ 	.short	0x010a
        /*07ba*/ 	.byte	0xff
	.zero		1


	//   ....[108]....
        /*07bc*/ 	.word	0x00009270
        /*07c0*/ 	.word	0x00000000
        /*07c4*/ 	.word	0x00000008
        /*07c8*/ 	.short	0x010a
        /*07ca*/ 	.byte	0xff
	.zero		1


	//   ....[109]....
        /*07cc*/ 	.word	0x000092c0
        /*07d0*/ 	.word	0x00000000
        /*07d4*/ 	.word	0x00000070
        /*07d8*/ 	.short	0x010a
        /*07da*/ 	.byte	0xff
	.zero		1


	//   ....[110]....
        /*07dc*/ 	.word	0x00009320
        /*07e0*/ 	.word	0x00000000
        /*07e4*/ 	.word	0x000000b0
        /*07e8*/ 	.short	0x010a
        /*07ea*/ 	.byte	0xff
	.zero		1


	//   ....[111]....
        /*07ec*/ 	.word	0x00009380
        /*07f0*/ 	.word	0x00000000
        /*07f4*/ 	.word	0x00000000
        /*07f8*/ 	.short	0x010a
        /*07fa*/ 	.byte	0xff
	.zero		1


	//   ....[112]....
        /*07fc*/ 	.word	0x000093e0
        /*0800*/ 	.word	0x00000000
        /*0804*/ 	.word	0x00000000
        /*0808*/ 	.short	0x010a
        /*080a*/ 	.byte	0xff
	.zero		1


	//   ....[113]....
        /*080c*/ 	.word	0x00009440
        /*0810*/ 	.word	0x00000000
        /*0814*/ 	.word	0x00000000
        /*0818*/ 	.short	0x010a
        /*081a*/ 	.byte	0xff
	.zero		1


	//   ....[114]....
        /*081c*/ 	.word	0x000094a0
        /*0820*/ 	.word	0x00000000
        /*0824*/ 	.word	0x00000000
        /*0828*/ 	.short	0x010a
        /*082a*/ 	.byte	0xff
	.zero		1


	//   ....[115]....
        /*082c*/ 	.word	0x00009500
        /*0830*/ 	.word	0x00000000
        /*0834*/ 	.word	0x000000f0
        /*0838*/ 	.short	0x010a
        /*083a*/ 	.byte	0xff
	.zero		1


	//   ....[116]....
        /*083c*/ 	.word	0x00009550
        /*0840*/ 	.word	0x0000000c
        /*0844*/ 	.word	0x00000070
        /*0848*/ 	.short	0x010a
        /*084a*/ 	.byte	0xff
	.zero		1


	//   ....[117]....
        /*084c*/ 	.word	0x000095b0
        /*0850*/ 	.word	0x00000000
        /*0854*/ 	.word	0x00000068
        /*0858*/ 	.short	0x010a
        /*085a*/ 	.byte	0xff
	.zero		1


	//   ....[118]....
        /*085c*/ 	.word	0x00009610
        /*0860*/ 	.word	0x00000000
        /*0864*/ 	.word	0x00000050
        /*0868*/ 	.short	0x010a
        /*086a*/ 	.byte	0xff
	.zero		1


	//   ....[119]....
        /*086c*/ 	.word	0x00009670
        /*0870*/ 	.word	0x00000000
        /*0874*/ 	.word	0x00000058
        /*0878*/ 	.short	0x010a
        /*087a*/ 	.byte	0xff
	.zero		1


	//   ....[120]....
        /*087c*/ 	.word	0x000096d0
        /*0880*/ 	.word	0x00000000
        /*0884*/ 	.word	0x00000050
        /*0888*/ 	.short	0x010a
        /*088a*/ 	.byte	0xff
	.zero		1


	//   ....[121]....
        /*088c*/ 	.word	0x00009720
        /*0890*/ 	.word	0x00000003
        /*0894*/ 	.word	0x00000070
        /*0898*/ 	.short	0x010a
        /*089a*/ 	.byte	0xff
	.zero		1


	//   ....[122]....
        /*089c*/ 	.word	0x00009770
        /*08a0*/ 	.word	0x00000003
        /*08a4*/ 	.word	0x00000040
        /*08a8*/ 	.short	0x010a
        /*08aa*/ 	.byte	0xff
	.zero		1


	//   ....[123]....
        /*08ac*/ 	.word	0x000097c0
        /*08b0*/ 	.word	0x000000a1
        /*08b4*/ 	.word	0x00000090
        /*08b8*/ 	.short	0x010a
        /*08ba*/ 	.byte	0xff
	.zero		1


	//   ....[124]....
        /*08bc*/ 	.word	0x00009810
        /*08c0*/ 	.word	0x000000c5
        /*08c4*/ 	.word	0x00000040
        /*08c8*/ 	.short	0x010a
        /*08ca*/ 	.byte	0xff
	.zero		1


	//----- nvinfo : EIATTR_NUM_MBARRIERS
	.align		4
.L_47:
        /*08cc*/ 	.byte	0x03, 0x38
        /*08ce*/ 	.short	0x001f


	//----- nvinfo : EIATTR_EXIT_INSTR_OFFSETS
	.align		4
        /*08d0*/ 	.byte	0x04, 0x1c
        /*08d2*/ 	.short	(.L_49 - .L_48)


	//   ....[0]....
.L_48:
        /*08d4*/ 	.word	0x00002a70


	//   ....[1]....
        /*08d8*/ 	.word	0x00002f60


	//   ....[2]....
        /*08dc*/ 	.word	0x00002fc0


	//   ....[3]....
        /*08e0*/ 	.word	0x00004260


	//   ....[4]....
        /*08e4*/ 	.word	0x00005060


	//   ....[5]....
        /*08e8*/ 	.word	0x000050a0


	//   ....[6]....
        /*08ec*/ 	.word	0x00008d80


	//----- nvinfo : EIATTR_MAX_THREADS
	.align		4
.L_49:
        /*08f0*/ 	.byte	0x04, 0x05
        /*08f2*/ 	.short	(.L_51 - .L_50)
.L_50:
        /*08f4*/ 	.word	0x00000100
        /*08f8*/ 	.word	0x00000001
        /*08fc*/ 	.word	0x00000001


	//----- nvinfo : EIATTR_CRS_STACK_SIZE
	.align		4
.L_51:
        /*0900*/ 	.byte	0x04, 0x1e
        /*0902*/ 	.short	(.L_53 - .L_52)
.L_52:
        /*0904*/ 	.word	0x00000000


	//----- nvinfo : EIATTR_CBANK_PARAM_SIZE
	.align		4
.L_53:
        /*0908*/ 	.byte	0x03, 0x19
        /*090a*/ 	.short	0x0800


	//----- nvinfo : EIATTR_PARAM_CBANK
	.align		4
        /*090c*/ 	.byte	0x04, 0x0a
        /*090e*/ 	.short	(.L_55 - .L_54)
	.align		4
.L_54:
        /*0910*/ 	.word	index@(.nv.constant0._ZN7cutlass13device_kernelINS_4gemm6kernel13GemmUniversalIN4cute5tupleIJiiiiEEENS1_10collective13CollectiveMmaINS1_35MainloopSm100TmaUmmaWarpSpecializedILi4ELi2ELi4ENS5_IJNS4_1CILi2EEESB_NSA_ILi1EEEEEEEENS5_IJNSA_ILi256EEENSA_ILi128EEENSA_ILi64EEEEEENS_12float_e4m3_tENS5_IJlSC_lEEESJ_SK_NS4_8TiledMMAINS4_8MMA_AtomIJNS4_10MMA_TraitsINS4_25SM100_MMA_F8F6F4_2x1SM_SSEJSJ_SJ_fSF_SG_NS4_17integral_constantINS4_4UMMA5MajorELSR_0EEESS_NSP_INSQ_7ScaleInELST_0EEESU_EEEEEENS4_6LayoutINS5_IJSC_SC_SC_EEENS5_IJNSA_ILi0EEESZ_SZ_EEEEENS5_IJNS4_10UnderscoreES12_S12_EEEEENS4_28SM100_TMA_2SM_LOAD_MULTICASTENS4_14ComposedLayoutINS4_7SwizzleILi2ELi4ELi3EEENS4_18smem_ptr_flag_bitsILi8EEENSX_INS5_IJNSA_ILi8EEESH_EEENS5_IJSH_SC_EEEEEEEvNS4_8identityENS4_18SM100_TMA_2SM_LOADES1F_vS1G_EENS_8epilogue10collective18CollectiveEpilogueINS1J_23Sm100TmaWarpSpecializedILi2ELi2ELi64ELb0ELb0EEEJNS5_IJSG_SG_SH_EEENS5_IJNSX_ISG_SC_EENSX_ISH_SC_EEEEESJ_SK_SJ_SK_NS1J_6fusion15FusionCallbacksIS1N_NS1S_17LinearCombinationISJ_fSJ_fLNS_15FloatRoundStyleE2EEES1O_S1R_JEEENS4_5SM1004TMEM4LOAD26SM100_TMEM_LOAD_32dp32b64xENS4_13SM90_TMA_LOADES1F_NS4_39AutoVectorizingCopyWithAssumedAlignmentILi128EEENS4_14SM90_TMA_STOREES1F_S24_S24_EEEvvEEEEvNT_6ParamsE)
        /*0914*/ 	.short	0x0380
        /*0916*/ 	.short	0x0800


	//----- nvinfo : EIATTR_SW_WAR
	.align		4
.L_55:
        /*0918*/ 	.byte	0x04, 0x36
        /*091a*/ 	.short	(.L_57 - .L_56)
.L_56:
        /*091c*/ 	.word	0x00000008
.L_57:


//--------------------- .nv.callgraph             --------------------------
	.section	.nv.callgraph,"",@"SHT_CUDA_CALLGRAPH"
	.align	4
	.sectionentsize	8
	.align		4
        /*0000*/ 	.word	0x00000000
	.align		4
        /*0004*/ 	.word	0xffffffff
	.align		4
        /*0008*/ 	.word	index@(_ZN7cutlass13device_kernelINS_4gemm6kernel13GemmUniversalIN4cute5tupleIJiiiiEEENS1_10collective13CollectiveMmaINS1_35MainloopSm100TmaUmmaWarpSpecializedILi4ELi2ELi4ENS5_IJNS4_1CILi2EEESB_NSA_ILi1EEEEEEEENS5_IJNSA_ILi256EEENSA_ILi128EEENSA_ILi64EEEEEENS_12float_e4m3_tENS5_IJlSC_lEEESJ_SK_NS4_8TiledMMAINS4_8MMA_AtomIJNS4_10MMA_TraitsINS4_25SM100_MMA_F8F6F4_2x1SM_SSEJSJ_SJ_fSF_SG_NS4_17integral_constantINS4_4UMMA5MajorELSR_0EEESS_NSP_INSQ_7ScaleInELST_0EEESU_EEEEEENS4_6LayoutINS5_IJSC_SC_SC_EEENS5_IJNSA_ILi0EEESZ_SZ_EEEEENS5_IJNS4_10UnderscoreES12_S12_EEEEENS4_28SM100_TMA_2SM_LOAD_MULTICASTENS4_14ComposedLayoutINS4_7SwizzleILi2ELi4ELi3EEENS4_18smem_ptr_flag_bitsILi8EEENSX_INS5_IJNSA_ILi8EEESH_EEENS5_IJSH_SC_EEEEEEEvNS4_8identityENS4_18SM100_TMA_2SM_LOADES1F_vS1G_EENS_8epilogue10collective18CollectiveEpilogueINS1J_23Sm100TmaWarpSpecializedILi2ELi2ELi64ELb0ELb0EEEJNS5_IJSG_SG_SH_EEENS5_IJNSX_ISG_SC_EENSX_ISH_SC_EEEEESJ_SK_SJ_SK_NS1J_6fusion15FusionCallbacksIS1N_NS1S_17LinearCombinationISJ_fSJ_fLNS_15FloatRoundStyleE2EEES1O_S1R_JEEENS4_5SM1004TMEM4LOAD26SM100_TMEM_LOAD_32dp32b64xENS4_13SM90_TMA_LOADES1F_NS4_39AutoVectorizingCopyWithAssumedAlignmentILi128EEENS4_14SM90_TMA_STOREES1F_S24_S24_EEEvvEEEEvNT_6ParamsE)
	.align		4
        /*000c*/ 	.word	index@(__assertfail)
	.align		4
        /*0010*/ 	.word	0x00000000
	.align		4
        /*0014*/ 	.word	0xfffffffe
	.align		4
        /*0018*/ 	.word	0x00000000
	.align		4
        /*001c*/ 	.word	0xfffffffd
	.align		4
        /*0020*/ 	.word	0x00000000
	.align		4
        /*0024*/ 	.word	0xfffffffc


//--------------------- .nv.constant4             --------------------------
	.section	.nv.constant4,"a",@progbits
	.align	8
	.align		8
.nv.constant4:
        /*0000*/ 	.dword	__assertfail
	.align		8
        /*0008*/ 	.dword	__unnamed_1
	.align		8
        /*0010*/ 	.dword	__unnamed_2
	.align		8
        /*0018*/ 	.dword	_ZN39_INTERNAL_cf4d28d8_4_k_cu_cc73f59a_84024cuda3std3__45__cpo5beginE
	.align		8
        /*0020*/ 	.dword	_ZN39_INTERNAL_cf4d28d8_4_k_cu_cc73f59a_84024cuda3std3__45__cpo3endE
	.align		8
        /*0028*/ 	.dword	_ZN39_INTERNAL_cf4d28d8_4_k_cu_cc73f59a_84024cuda3std3__45__cpo6cbeginE
	.align		8
        /*0030*/ 	.dword	_ZN39_INTERNAL_cf4d28d8_4_k_cu_cc73f59a_84024cuda3std3__45__cpo4cendE
	.align		8
        /*0038*/ 	.dword	_ZN39_INTERNAL_cf4d28d8_4_k_cu_cc73f59a_84024cuda3std3__441_GLOBAL__N__cf4d28d8_4_k_cu_cc73f59a_84026ignoreE
	.align		8
        /*0040*/ 	.dword	_ZN39_INTERNAL_cf4d28d8_4_k_cu_cc73f59a_84024cuda3std3__419piecewise_constructE
	.align		8
        /*0048*/ 	.dword	_ZN39_INTERNAL_cf4d28d8_4_k_cu_cc73f59a_84024cuda3std3__48in_placeE
	.align		8
        /*0050*/ 	.dword	_ZN39_INTERNAL_cf4d28d8_4_k_cu_cc73f59a_84024cuda3std6ranges3__45__cpo4swapE
	.align		8
        /*0058*/ 	.dword	_ZN39_INTERNAL_cf4d28d8_4_k_cu_cc73f59a_84024cuda3std6ranges3__45__cpo9iter_moveE
	.align		8
        /*0060*/ 	.dword	_ZN39_INTERNAL_cf4d28d8_4_k_cu_cc73f59a_84024cute7productE
	.align		8
        /*0068*/ 	.dword	_ZN39_INTERNAL_cf4d28d8_4_k_cu_cc73f59a_84024cute1_E
	.align		8
        /*0070*/ 	.dword	$str$25
	.align		8
        /*0078*/ 	.dword	$str$26
	.align		8
        /*0080*/ 	.dword	$str$27
	.align		8
        /*0088*/ 	.dword	$str$28


//--------------------- .text._ZN7cutlass13device_kernelINS_4gemm6kernel13GemmUniversalIN4cute5tupleIJiiiiEEENS1_10collective13CollectiveMmaINS1_35MainloopSm100TmaUmmaWarpSpecializedILi4ELi2ELi4ENS5_IJNS4_1CILi2EEESB_NSA_ILi1EEEEEEEENS5_IJNSA_ILi256EEENSA_ILi128EEENSA_ILi64EEEEEENS_12float_e4m3_tENS5_IJlSC_lEEESJ_SK_NS4_8TiledMMAINS4_8MMA_AtomIJNS4_10MMA_TraitsINS4_25SM100_MMA_F8F6F4_2x1SM_SSEJSJ_SJ_fSF_SG_NS4_17integral_constantINS4_4UMMA5MajorELSR_0EEESS_NSP_INSQ_7ScaleInELST_0EEESU_EEEEEENS4_6LayoutINS5_IJSC_SC_SC_EEENS5_IJNSA_ILi0EEESZ_SZ_EEEEENS5_IJNS4_10UnderscoreES12_S12_EEEEENS4_28SM100_TMA_2SM_LOAD_MULTICASTENS4_14ComposedLayoutINS4_7SwizzleILi2ELi4ELi3EEENS4_18smem_ptr_flag_bitsILi8EEENSX_INS5_IJNSA_ILi8EEESH_EEENS5_IJSH_SC_EEEEEEEvNS4_8identityENS4_18SM100_TMA_2SM_LOADES1F_vS1G_EENS_8epilogue10collective18CollectiveEpilogueINS1J_23Sm100TmaWarpSpecializedILi2ELi2ELi64ELb0ELb0EEEJNS5_IJSG_SG_SH_EEENS5_IJNSX_ISG_SC_EENSX_ISH_SC_EEEEESJ_SK_SJ_SK_NS1J_6fusion15FusionCallbacksIS1N_NS1S_17LinearCombinationISJ_fSJ_fLNS_15FloatRoundStyleE2EEES1O_S1R_JEEENS4_5SM1004TMEM4LOAD26SM100_TMEM_LOAD_32dp32b64xENS4_13SM90_TMA_LOADES1F_NS4_39AutoVectorizingCopyWithAssumedAlignmentILi128EEENS4_14SM90_TMA_STOREES1F_S24_S24_EEEvvEEEEvNT_6ParamsE --------------------------
	.section	.text._ZN7cutlass13device_kernelINS_4gemm6kernel13GemmUniversalIN4cute5tupleIJiiiiEEENS1_10collective13CollectiveMmaINS1_35MainloopSm100TmaUmmaWarpSpecializedILi4ELi2ELi4ENS5_IJNS4_1CILi2EEESB_NSA_ILi1EEEEEEEENS5_IJNSA_ILi256EEENSA_ILi128EEENSA_ILi64EEEEEENS_12float_e4m3_tENS5_IJlSC_lEEESJ_SK_NS4_8TiledMMAINS4_8MMA_AtomIJNS4_10MMA_TraitsINS4_25SM100_MMA_F8F6F4_2x1SM_SSEJSJ_SJ_fSF_SG_NS4_17integral_constantINS4_4UMMA5MajorELSR_0EEESS_NSP_INSQ_7ScaleInELST_0EEESU_EEEEEENS4_6LayoutINS5_IJSC_SC_SC_EEENS5_IJNSA_ILi0EEESZ_SZ_EEEEENS5_IJNS4_10UnderscoreES12_S12_EEEEENS4_28SM100_TMA_2SM_LOAD_MULTICASTENS4_14ComposedLayoutINS4_7SwizzleILi2ELi4ELi3EEENS4_18smem_ptr_flag_bitsILi8EEENSX_INS5_IJNSA_ILi8EEESH_EEENS5_IJSH_SC_EEEEEEEvNS4_8identityENS4_18SM100_TMA_2SM_LOADES1F_vS1G_EENS_8epilogue10collective18CollectiveEpilogueINS1J_23Sm100TmaWarpSpecializedILi2ELi2ELi64ELb0ELb0EEEJNS5_IJSG_SG_SH_EEENS5_IJNSX_ISG_SC_EENSX_ISH_SC_EEEEESJ_SK_SJ_SK_NS1J_6fusion15FusionCallbacksIS1N_NS1S_17LinearCombinationISJ_fSJ_fLNS_15FloatRoundStyleE2EEES1O_S1R_JEEENS4_5SM1004TMEM4LOAD26SM100_TMEM_LOAD_32dp32b64xENS4_13SM90_TMA_LOADES1F_NS4_39AutoVectorizingCopyWithAssumedAlignmentILi128EEENS4_14SM90_TMA_STOREES1F_S24_S24_EEEvvEEEEvNT_6ParamsE,"ax",@progbits
	.align	128
.text._ZN7cutlass13device_kernelINS_4gemm6kernel13GemmUniversalIN4cute5tupleIJiiiiEEENS1_10collective13CollectiveMmaINS1_35MainloopSm100TmaUmmaWarpSpecializedILi4ELi2ELi4ENS5_IJNS4_1CILi2EEESB_NSA_ILi1EEEEEEEENS5_IJNSA_ILi256EEENSA_ILi128EEENSA_ILi64EEEEEENS_12float_e4m3_tENS5_IJlSC_lEEESJ_SK_NS4_8TiledMMAINS4_8MMA_AtomIJNS4_10MMA_TraitsINS4_25SM100_MMA_F8F6F4_2x1SM_SSEJSJ_SJ_fSF_SG_NS4_17integral_constantINS4_4UMMA5MajorELSR_0EEESS_NSP_INSQ_7ScaleInELST_0EEESU_EEEEEENS4_6LayoutINS5_IJSC_SC_SC_EEENS5_IJNSA_ILi0EEESZ_SZ_EEEEENS5_IJNS4_10UnderscoreES12_S12_EEEEENS4_28SM100_TMA_2SM_LOAD_MULTICASTENS4_14ComposedLayoutINS4_7SwizzleILi2ELi4ELi3EEENS4_18smem_ptr_flag_bitsILi8EEENSX_INS5_IJNSA_ILi8EEESH_EEENS5_IJSH_SC_EEEEEEEvNS4_8identityENS4_18SM100_TMA_2SM_LOADES1F_vS1G_EENS_8epilogue10collective18CollectiveEpilogueINS1J_23Sm100TmaWarpSpecializedILi2ELi2ELi64ELb0ELb0EEEJNS5_IJSG_SG_SH_EEENS5_IJNSX_ISG_SC_EENSX_ISH_SC_EEEEESJ_SK_SJ_SK_NS1J_6fusion15FusionCallbacksIS1N_NS1S_17LinearCombinationISJ_fSJ_fLNS_15FloatRoundStyleE2EEES1O_S1R_JEEENS4_5SM1004TMEM4LOAD26SM100_TMEM_LOAD_32dp32b64xENS4_13SM90_TMA_LOADES1F_NS4_39AutoVectorizingCopyWithAssumedAlignmentILi128EEENS4_14SM90_TMA_STOREES1F_S24_S24_EEEvvEEEEvNT_6ParamsE:
        .type           _ZN7cutlass13device_kernelINS_4gemm6kernel13GemmUniversalIN4cute5tupleIJiiiiEEENS1_10collective13CollectiveMmaINS1_35MainloopSm100TmaUmmaWarpSpecializedILi4ELi2ELi4ENS5_IJNS4_1CILi2EEESB_NSA_ILi1EEEEEEEENS5_IJNSA_ILi256EEENSA_ILi128EEENSA_ILi64EEEEEENS_12float_e4m3_tENS5_IJlSC_lEEESJ_SK_NS4_8TiledMMAINS4_8MMA_AtomIJNS4_10MMA_TraitsINS4_25SM100_MMA_F8F6F4_2x1SM_SSEJSJ_SJ_fSF_SG_NS4_17integral_constantINS4_4UMMA5MajorELSR_0EEESS_NSP_INSQ_7ScaleInELST_0EEESU_EEEEEENS4_6LayoutINS5_IJSC_SC_SC_EEENS5_IJNSA_ILi0EEESZ_SZ_EEEEENS5_IJNS4_10UnderscoreES12_S12_EEEEENS4_28SM100_TMA_2SM_LOAD_MULTICASTENS4_14ComposedLayoutINS4_7SwizzleILi2ELi4ELi3EEENS4_18smem_ptr_flag_bitsILi8EEENSX_INS5_IJNSA_ILi8EEESH_EEENS5_IJSH_SC_EEEEEEEvNS4_8identityENS4_18SM100_TMA_2SM_LOADES1F_vS1G_EENS_8epilogue10collective18CollectiveEpilogueINS1J_23Sm100TmaWarpSpecializedILi2ELi2ELi64ELb0ELb0EEEJNS5_IJSG_SG_SH_EEENS5_IJNSX_ISG_SC_EENSX_ISH_SC_EEEEESJ_SK_SJ_SK_NS1J_6fusion15FusionCallbacksIS1N_NS1S_17LinearCombinationISJ_fSJ_fLNS_15FloatRoundStyleE2EEES1O_S1R_JEEENS4_5SM1004TMEM4LOAD26SM100_TMEM_LOAD_32dp32b64xENS4_13SM90_TMA_LOADES1F_NS4_39AutoVectorizingCopyWithAssumedAlignmentILi128EEENS4_14SM90_TMA_STOREES1F_S24_S24_EEEvvEEEEvNT_6ParamsE,@function
        .size           _ZN7cutlass13device_kernelINS_4gemm6kernel13GemmUniversalIN4cute5tupleIJiiiiEEENS1_10collective13CollectiveMmaINS1_35MainloopSm100TmaUmmaWarpSpecializedILi4ELi2ELi4ENS5_IJNS4_1CILi2EEESB_NSA_ILi1EEEEEEEENS5_IJNSA_ILi256EEENSA_ILi128EEENSA_ILi64EEEEEENS_12float_e4m3_tENS5_IJlSC_lEEESJ_SK_NS4_8TiledMMAINS4_8MMA_AtomIJNS4_10MMA_TraitsINS4_25SM100_MMA_F8F6F4_2x1SM_SSEJSJ_SJ_fSF_SG_NS4_17integral_constantINS4_4UMMA5MajorELSR_0EEESS_NSP_INSQ_7ScaleInELST_0EEESU_EEEEEENS4_6LayoutINS5_IJSC_SC_SC_EEENS5_IJNSA_ILi0EEESZ_SZ_EEEEENS5_IJNS4_10UnderscoreES12_S12_EEEEENS4_28SM100_TMA_2SM_LOAD_MULTICASTENS4_14ComposedLayoutINS4_7SwizzleILi2ELi4ELi3EEENS4_18smem_ptr_flag_bitsILi8EEENSX_INS5_IJNSA_ILi8EEESH_EEENS5_IJSH_SC_EEEEEEEvNS4_8identityENS4_18SM100_TMA_2SM_LOADES1F_vS1G_EENS_8epilogue10collective18CollectiveEpilogueINS1J_23Sm100TmaWarpSpecializedILi2ELi2ELi64ELb0ELb0EEEJNS5_IJSG_SG_SH_EEENS5_IJNSX_ISG_SC_EENSX_ISH_SC_EEEEESJ_SK_SJ_SK_NS1J_6fusion15FusionCallbacksIS1N_NS1S_17LinearCombinationISJ_fSJ_fLNS_15FloatRoundStyleE2EEES1O_S1R_JEEENS4_5SM1004TMEM4LOAD26SM100_TMEM_LOAD_32dp32b64xENS4_13SM90_TMA_LOADES1F_NS4_39AutoVectorizingCopyWithAssumedAlignmentILi128EEENS4_14SM90_TMA_STOREES1F_S24_S24_EEEvvEEEEvNT_6ParamsE,(.L_x_164 - _ZN7cutlass13device_kernelINS_4gemm6kernel13GemmUniversalIN4cute5tupleIJiiiiEEENS1_10collective13CollectiveMmaINS1_35MainloopSm100TmaUmmaWarpSpecializedILi4ELi2ELi4ENS5_IJNS4_1CILi2EEESB_NSA_ILi1EEEEEEEENS5_IJNSA_ILi256EEENSA_ILi128EEENSA_ILi64EEEEEENS_12float_e4m3_tENS5_IJlSC_lEEESJ_SK_NS4_8TiledMMAINS4_8MMA_AtomIJNS4_10MMA_TraitsINS4_25SM100_MMA_F8F6F4_2x1SM_SSEJSJ_SJ_fSF_SG_NS4_17integral_constantINS4_4UMMA5MajorELSR_0EEESS_NSP_INSQ_7ScaleInELST_0EEESU_EEEEEENS4_6LayoutINS5_IJSC_SC_SC_EEENS5_IJNSA_ILi0EEESZ_SZ_EEEEENS5_IJNS4_10UnderscoreES12_S12_EEEEENS4_28SM100_TMA_2SM_LOAD_MULTICASTENS4_14ComposedLayoutINS4_7SwizzleILi2ELi4ELi3EEENS4_18smem_ptr_flag_bitsILi8EEENSX_INS5_IJNSA_ILi8EEESH_EEENS5_IJSH_SC_EEEEEEEvNS4_8identityENS4_18SM100_TMA_2SM_LOADES1F_vS1G_EENS_8epilogue10collective18CollectiveEpilogueINS1J_23Sm100TmaWarpSpecializedILi2ELi2ELi64ELb0ELb0EEEJNS5_IJSG_SG_SH_EEENS5_IJNSX_ISG_SC_EENSX_ISH_SC_EEEEESJ_SK_SJ_SK_NS1J_6fusion15FusionCallbacksIS1N_NS1S_17LinearCombinationISJ_fSJ_fLNS_15FloatRoundStyleE2EEES1O_S1R_JEEENS4_5SM1004TMEM4LOAD26SM100_TMEM_LOAD_32dp32b64xENS4_13SM90_TMA_LOADES1F_NS4_39AutoVectorizingCopyWithAssumedAlignmentILi128EEENS4_14SM90_TMA_STOREES1F_S24_S24_EEEvvEEEEvNT_6ParamsE)
        .other          _ZN7cutlass13device_kernelINS_4gemm6kernel13GemmUniversalIN4cute5tupleIJiiiiEEENS1_10collective13CollectiveMmaINS1_35MainloopSm100TmaUmmaWarpSpecializedILi4ELi2ELi4ENS5_IJNS4_1CILi2EEESB_NSA_ILi1EEEEEEEENS5_IJNSA_ILi256EEENSA_ILi128EEENSA_ILi64EEEEEENS_12float_e4m3_tENS5_IJlSC_lEEESJ_SK_NS4_8TiledMMAINS4_8MMA_AtomIJNS4_10MMA_TraitsINS4_25SM100_MMA_F8F6F4_2x1SM_SSEJSJ_SJ_fSF_SG_NS4_17integral_constantINS4_4UMMA5MajorELSR_0EEESS_NSP_INSQ_7ScaleInELST_0EEESU_EEEEEENS4_6LayoutINS5_IJSC_SC_SC_EEENS5_IJNSA_ILi0EEESZ_SZ_EEEEENS5_IJNS4_10UnderscoreES12_S12_EEEEENS4_28SM100_TMA_2SM_LOAD_MULTICASTENS4_14ComposedLayoutINS4_7SwizzleILi2ELi4ELi3EEENS4_18smem_ptr_flag_bitsILi8EEENSX_INS5_IJNSA_ILi8EEESH_EEENS5_IJSH_SC_EEEEEEEvNS4_8identityENS4_18SM100_TMA_2SM_LOADES1F_vS1G_EENS_8epilogue10collective18CollectiveEpilogueINS1J_23Sm100TmaWarpSpecializedILi2ELi2ELi64ELb0ELb0EEEJNS5_IJSG_SG_SH_EEENS5_IJNSX_ISG_SC_EENSX_ISH_SC_EEEEESJ_SK_SJ_SK_NS1J_6fusion15FusionCallbacksIS1N_NS1S_17LinearCombinationISJ_fSJ_fLNS_15FloatRoundStyleE2EEES1O_S1R_JEEENS4_5SM1004TMEM4LOAD26SM100_TMEM_LOAD_32dp32b64xENS4_13SM90_TMA_LOADES1F_NS4_39AutoVectorizingCopyWithAssumedAlignmentILi128EEENS4_14SM90_TMA_STOREES1F_S24_S24_EEEvvEEEEvNT_6ParamsE,@"STO_CUDA_ENTRY STV_DEFAULT"
_ZN7cutlass13device_kernelINS_4gemm6kernel13GemmUniversalIN4cute5tupleIJiiiiEEENS1_10collective13CollectiveMmaINS1_35MainloopSm100TmaUmmaWarpSpecializedILi4ELi2ELi4ENS5_IJNS4_1CILi2EEESB_NSA_ILi1EEEEEEEENS5_IJNSA_ILi256EEENSA_ILi128EEENSA_ILi64EEEEEENS_12float_e4m3_tENS5_IJlSC_lEEESJ_SK_NS4_8TiledMMAINS4_8MMA_AtomIJNS4_10MMA_TraitsINS4_25SM100_MMA_F8F6F4_2x1SM_SSEJSJ_SJ_fSF_SG_NS4_17integral_constantINS4_4UMMA5MajorELSR_0EEESS_NSP_INSQ_7ScaleInELST_0EEESU_EEEEEENS4_6LayoutINS5_IJSC_SC_SC_EEENS5_IJNSA_ILi0EEESZ_SZ_EEEEENS5_IJNS4_10UnderscoreES12_S12_EEEEENS4_28SM100_TMA_2SM_LOAD_MULTICASTENS4_14ComposedLayoutINS4_7SwizzleILi2ELi4ELi3EEENS4_18smem_ptr_flag_bitsILi8EEENSX_INS5_IJNSA_ILi8EEESH_EEENS5_IJSH_SC_EEEEEEEvNS4_8identityENS4_18SM100_TMA_2SM_LOADES1F_vS1G_EENS_8epilogue10collective18CollectiveEpilogueINS1J_23Sm100TmaWarpSpecializedILi2ELi2ELi64ELb0ELb0EEEJNS5_IJSG_SG_SH_EEENS5_IJNSX_ISG_SC_EENSX_ISH_SC_EEEEESJ_SK_SJ_SK_NS1J_6fusion15FusionCallbacksIS1N_NS1S_17LinearCombinationISJ_fSJ_fLNS_15FloatRoundStyleE2EEES1O_S1R_JEEENS4_5SM1004TMEM4LOAD26SM100_TMEM_LOAD_32dp32b64xENS4_13SM90_TMA_LOADES1F_NS4_39AutoVectorizingCopyWithAssumedAlignmentILi128EEENS4_14SM90_TMA_STOREES1F_S24_S24_EEEvvEEEEvNT_6ParamsE:
[----:B------:R-:W1:Y:S01]  /*0000*/  LDC R1, c[0x0][0x37c] ;  /* 0x0000df00ff017b82 */ /* 0x000e620000000800 */
[----:B------:R-:W2:Y:S01]  /*0010*/  S2R R170, SR_TID.X ;  /* 0x0000000000aa7919 */ /* 0x000ea20000002100 */
[----:B------:R-:W3:Y:S06]  /*0020*/  LDCU.64 UR8, c[0x0][0x890] ;  /* 0x00011200ff0877ac */ /* 0x000eec0008000a00 */
[----:B------:R-:W4:Y:S01]  /*0030*/  S2UR UR48, SR_CgaCtaId ;  /* 0x00000000003079c3 */ /* 0x000f220000008800 */
[----:B------:R-:W-:Y:S02]  /*0040*/  PRMT R158, RZ, 0x7610, R158 ;  /* 0x00007610ff9e7816 */ /* 0x000fe4000000009e */
[----:B------:R-:W-:Y:S01]  /*0050*/  ELECT P1, URZ, PT ;  /* 0x0000000000ff782f */ /* 0x000fe20003820000 */
[----:B---3--:R-:W-:-:S04]  /*0060*/  UISETP.NE.U32.AND UP0, UPT, UR8, URZ, UPT ;  /* 0x000000ff0800728c */ /* 0x008fc8000bf05070 */
[----:B------:R-:W-:Y:S02]  /*0070*/  UISETP.NE.AND.EX UP0, UPT, UR9, URZ, UPT, UP0 ;  /* 0x000000ff0900728c */ /* 0x000fe4000bf05300 */
[----:B----4-:R-:W-:Y:S02]  /*0080*/  ULOP3.LUT UR33, UR48, 0x1, URZ, 0xc0, !UPT ;  /* 0x0000000130217892 */ /* 0x010fe4000f8ec0ff */
[----:B------:R-:W-:Y:S01]  /*0090*/  ULOP3.LUT UR34, UR48, 0x1, URZ, 0x3c, !UPT ;  /* 0x0000000130227892 */ /* 0x000fe2000f8e3cff */
[----:B--2---:R-:W-:-:S05]  /*00a0*/  SHF.R.U32.HI R159, RZ, 0x5, R170 ;  /* 0x00000005ff9f7819 */ /* 0x004fca00000116aa */
[----:B------:R-:W2:Y:S02]  /*00b0*/  SHFL.IDX PT, R0, R159, RZ, 0x1f ;  /* 0x00001fff9f007589 */ /* 0x000ea400000e0000 */
[----:B--2---:R-:W-:Y:S01]  /*00c0*/  R2UR UR13, R0 ;  /* 0x00000000000d72ca */ /* 0x004fe200000e0000 */
[----:B-1----:R-:W-:-:S14]  /*00d0*/  BRA.U UP0, `(.L_x_0) ;  /* 0x0000000100307547 */ /* 0x002fdc000b800000 */
[----:B------:R-:W1:Y:S02]  /*00e0*/  LDCU.64 UR4, c[0x0][0x888] ;  /* 0x00011100ff0477ac */ /* 0x000e640008000a00 */
[----:B-1----:R-:W-:-:S04]  /*00f0*/  UISETP.NE.U32.AND UP0, UPT, UR4, URZ, UPT ;  /* 0x000000ff0400728c */ /* 0x002fc8000bf05070 */
[----:B------:R-:W-:-:S09]  /*0100*/  UISETP.NE.AND.EX UP0, UPT, UR5, URZ, UPT, UP0 ;  /* 0x000000ff0500728c */ /* 0x000fd2000bf05300 */
[----:B------:R-:W-:Y:S05]  /*0110*/  BRA.U !UP0, `(.L_x_1) ;  /* 0x0000000108147547 */ /* 0x000fea000b800000 */
[----:B------:R-:W1:Y:S01]  /*0120*/  LDC.64 R2, c[0x0][0x888] ;  /* 0x00022200ff027b82 */ /* 0x000e620000000a00 */
[----:B------:R-:W1:Y:S02]  /*0130*/  LDCU.64 UR4, c[0x0][0x358] ;  /* 0x00006b00ff0477ac */ /* 0x000e640008000a00 */
[----:B-1----:R1:W5:Y:S01]  /*0140*/  LDG.E R73, desc[UR4][R2.64] ;  /* 0x0000000402497981 */ /* 0x002362000c1e1900 */
[----:B------:R-:W-:Y:S01]  /*0150*/  HFMA2 R158, -RZ, RZ, 0, 5.9604644775390625e-08 ;  /* 0x00000001ff9e7431 */ /* 0x000fe200000001ff */
[----:B------:R-:W-:Y:S05]  /*0160*/  BRA `(.L_x_0) ;  /* 0x00000000000c7947 */ /* 0x000fea0003800000 */
.L_x_1:
[----:B------:R-:W1:Y:S01]  /*0170*/  LDCU UR4, c[0x0][0x880] ;  /* 0x00011000ff0477ac */ /* 0x000e620008000800 */
[----:B------:R-:W-:Y:S01]  /*0180*/  HFMA2 R158, -RZ, RZ, 0, 5.9604644775390625e-08 ;  /* 0x00000001ff9e7431 */ /* 0x000fe200000001ff */
[----:B-1----:R-:W-:-:S07]  /*0190*/  MOV R73, UR4 ;  /* 0x0000000400497c02 */ /* 0x002fce0008000f00 */
.L_x_0:
[----:B------:R-:W2:Y:S02]  /*01a0*/  LDCU.64 UR4, c[0x0][0x8b0] ;  /* 0x00011600ff0477ac */ /* 0x000ea40008000a00 */
[----:B--2---:R-:W-:-:S04]  /*01b0*/  UISETP.NE.U32.AND UP0, UPT, UR4, URZ, UPT ;  /* 0x000000ff0400728c */ /* 0x004fc8000bf05070 */
[----:B------:R-:W-:-:S09]  /*01c0*/  UISETP.NE.AND.EX UP0, UPT, UR5, URZ, UPT, UP0 ;  /* 0x000000ff0500728c */ /* 0x000fd2000bf05300 */
[----:B------:R-:W-:Y:S05]  /*01d0*/  BRA.U UP0, `(.L_x_2) ;  /* 0x0000000100287547 */ /* 0x000fea000b800000 */
[----:B------:R-:W2:Y:S02]  /*01e0*/  LDCU.64 UR4, c[0x0][0x8a8] ;  /* 0x00011500ff0477ac */ /* 0x000ea40008000a00 */
[----:B--2---:R-:W-:-:S04]  /*01f0*/  UISETP.NE.U32.AND UP0, UPT, UR4, URZ, UPT ;  /* 0x000000ff0400728c */ /* 0x004fc8000bf05070 */
[----:B------:R-:W-:-:S09]  /*0200*/  UISETP.NE.AND.EX UP0, UPT, UR5, URZ, UPT, UP0 ;  /* 0x000000ff0500728c */ /* 0x000fd2000bf05300 */
[----:B------:R-:W-:Y:S05]  /*0210*/  BRA.U !UP0, `(.L_x_3) ;  /* 0x0000000108107547 */ /* 0x000fea000b800000 */
[----:B------:R-:W2:Y:S01]  /*0220*/  LDC.64 R70, c[0x0][0x8a8] ;  /* 0x00022a00ff467b82 */ /* 0x000ea20000000a00 */
[----:B------:R-:W2:Y:S02]  /*0230*/  LDCU.64 UR4, c[0x0][0x358] ;  /* 0x00006b00ff0477ac */ /* 0x000ea40008000a00 */
[----:B--2---:R2:W5:Y:S01]  /*0240*/  LDG.E R70, desc[UR4][R70.64] ;  /* 0x0000000446467981 */ /* 0x004562000c1e1900 */
[----:B------:R-:W-:Y:S05]  /*0250*/  BRA `(.L_x_2) ;  /* 0x0000000000087947 */ /* 0x000fea0003800000 */
.L_x_3:
[----:B------:R-:W2:Y:S02]  /*0260*/  LDCU UR4, c[0x0][0x8a0] ;  /* 0x00011400ff0477ac */ /* 0x000ea40008000800 */
[----:B--2---:R-:W-:Y:S02]  /*0270*/  MOV R70, UR4 ;  /* 0x0000000400467c02 */ /* 0x004fe40008000f00 */
.L_x_2:
[----:B------:R-:W-:Y:S01]  /*0280*/  IMAD.U32 R0, RZ, RZ, UR13 ;  /* 0x0000000dff007e24 */ /* 0x000fe2000f8e00ff */
[----:B------:R-:W-:Y:S04]  /*0290*/  BSSY.RECONVERGENT B0, `(.L_x_4) ;  /* 0x000000c000007945 */ /* 0x000fe80003800200 */
[C---:B------:R-:W-:Y:S02]  /*02a0*/  ISETP.NE.OR P2, PT, R0.reuse, 0x1, !P1 ;  /* 0x000000010000780c */ /* 0x040fe40004f45670 */
[----:B------:R-:W-:-:S11]  /*02b0*/  ISETP.NE.OR P0, PT, R0, 0x3, !P1 ;  /* 0x000000030000780c */ /* 0x000fd60004f05670 */
[----:B------:R-:W-:Y:S05]  /*02c0*/  @P2 BRA `(.L_x_5) ;  /* 0x0000000000202947 */ /* 0x000fea0003800000 */
[----:B------:R-:W3:Y:S02]  /*02d0*/  LDCU.64 UR4, c[0x0][0x348] ;  /* 0x00006900ff0477ac */ /* 0x000ee40008000a00 */
[----:B---3--:R-:W-:Y:S02]  /*02e0*/  UIADD3 UR6, UP1, UPT, UR4, 0x80, URZ ;  /* 0x0000008004067890 */ /* 0x008fe4000ff3e0ff */
[----:B------:R-:W-:Y:S02]  /*02f0*/  UIADD3 UR4, UP0, UPT, UR4, 0x180, URZ ;  /* 0x0000018004047890 */ /* 0x000fe4000ff1e0ff */
[----:B------:R-:W-:Y:S02]  /*0300*/  UIADD3.X UR7, UPT, UPT, URZ, UR5, URZ, UP1, !UPT ;  /* 0x00000005ff077290 */ /* 0x000fe40008ffe4ff */
[----:B------:R-:W-:-:S07]  /*0310*/  UIADD3.X UR5, UPT, UPT, URZ, UR5, URZ, UP0, !UPT ;  /* 0x00000005ff057290 */ /* 0x000fce00087fe4ff */
[----:B------:R3:W-:Y:S02]  /*0320*/  UTMACCTL.PF [UR6] ;  /* 0x00000000060079b9 */ /* 0x0007e40008040000 */
[----:B------:R3:W-:Y:S02]  /*0330*/  UTMACCTL.PF [UR4] ;  /* 0x00000000040079b9 */ /* 0x0007e40008040000 */
[----:B---3--:R-:W-:Y:S01]  /*0340*/  NOP ;  /* 0x0000000000007918 */ /* 0x008fe20000000000 */
.L_x_5:
[----:B------:R-:W-:Y:S05]  /*0350*/  BSYNC.RECONVERGENT B0 ;  /* 0x0000000000007941 */ /* 0x000fea0003800200 */
.L_x_4:
[----:B------:R-:W-:Y:S04]  /*0360*/  BSSY.RECONVERGENT B0, `(.L_x_6) ;  /* 0x000000a000007945 */ /* 0x000fe80003800200 */
        /* <DEDUP_REMOVED lines=9> */
.L_x_7:
[----:B------:R-:W-:Y:S05]  /*0400*/  BSYNC.RECONVERGENT B0 ;  /* 0x0000000000007941 */ /* 0x000fea0003800200 */
.L_x_6:
[----:B------:R-:W3:Y:S01]  /*0410*/  LDCU.64 UR4, c[0x0][0x888] ;  /* 0x00011100ff0477ac */ /* 0x000ee20008000a00 */
[----:B------:R-:W-:Y:S02]  /*0420*/  UISETP.EQ.U32.AND UP1, UPT, UR8, URZ, UPT ;  /* 0x000000ff0800728c */ /* 0x000fe4000bf22070 */
[----:B------:R-:W-:Y:S02]  /*0430*/  UPLOP3.LUT UP3, UPT, UPT, UPT, UPT, 0x80, 0x8 ;  /* 0x000000000008789c */ /* 0x000fe40003f6f070 */
[----:B---3--:R-:W-:-:S04]  /*0440*/  UISETP.NE.U32.AND UP0, UPT, UR4, URZ, UPT ;  /* 0x000000ff0400728c */ /* 0x008fc8000bf05070 */
[----:B------:R-:W-:-:S04]  /*0450*/  UISETP.NE.AND.EX UP0, UPT, UR5, URZ, UPT, UP0 ;  /* 0x000000ff0500728c */ /* 0x000fc8000bf05300 */
[----:B------:R-:W-:-:S04]  /*0460*/  UISETP.EQ.OR.EX UP2, UPT, UR9, URZ, !UP0, UP1 ;  /* 0x000000ff0900728c */ /* 0x000fc8000c742710 */
[----:B------:R-:W-:-:S06]  /*0470*/  UP2UR UR4, UPR, URZ, 0x4 ;  /* 0x00000004ff047883 */ /* 0x000fcc0008000000 */
[----:B------:R-:W-:Y:S01]  /*0480*/  MOV R160, UR4 ;  /* 0x0000000400a07c02 */ /* 0x000fe20008000f00 */
[----:B------:R-:W-:Y:S06]  /*0490*/  BRA.U !UP2, `(.L_x_8) ;  /* 0x000000010a207547 */ /* 0x000fec000b800000 */
[----:B------:R-:W-:Y:S01]  /*04a0*/  UISETP.NE.U32.AND UP1, UPT, UR8, URZ, UPT ;  /* 0x000000ff0800728c */ /* 0x000fe2000bf25070 */
[----:B-----5:R-:W-:Y:S01]  /*04b0*/  FSETP.NEU.AND P0, PT, R73, RZ, PT ;  /* 0x000000ff4900720b */ /* 0x020fe20003f0d000 */
[----:B------:R-:W-:Y:S02]  /*04c0*/  USEL UR4, URZ, 0xffffffff, UP0 ;  /* 0xffffffffff047887 */ /* 0x000fe40008000000 */
[----:B------:R-:W-:-:S10]  /*04d0*/  UISETP.NE.AND.EX UP1, UPT, UR9, URZ, UPT, UP1 ;  /* 0x000000ff0900728c */ /* 0x000fd4000bf25310 */
[----:B------:R-:W-:Y:S01]  /*04e0*/  VOTEU.ANY UP0, P0 ;  /* 0x0000000000ff7886 */ /* 0x000fe20000000100 */
[----:B------:R-:W-:-:S04]  /*04f0*/  @!UP1 USEL UR4, URZ, 0xffffffff, UP0 ;  /* 0xffffffffff049887 */ /* 0x000fc80008000000 */
[----:B------:R-:W-:-:S04]  /*0500*/  ULOP3.LUT UR4, UR4, 0x1, URZ, 0xc0, !UPT ;  /* 0x0000000104047892 */ /* 0x000fc8000f8ec0ff */
[----:B------:R-:W-:-:S11]  /*0510*/  UISETP.NE.U32.AND UP3, UPT, UR4, 0x1, UPT ;  /* 0x000000010400788c */ /* 0x000fd6000bf65070 */
.L_x_8:
[----:B------:R-:W3:Y:S01]  /*0520*/  SHFL.IDX PT, R0, R159, RZ, 0x1f ;  /* 0x00001fff9f007589 */ /* 0x000ee200000e0000 */
[----:B------:R-:W-:-:S04]  /*0530*/  UISETP.NE.AND UP0, UPT, UR13, 0x2, UPT ;  /* 0x000000020d00788c */ /* 0x000fc8000bf05270 */
[----:B------:R-:W-:Y:S02]  /*0540*/  UISETP.EQ.AND UP1, UPT, UR33, URZ, !UP0 ;  /* 0x000000ff2100728c */ /* 0x000fe4000c722270 */
[----:B------:R-:W-:-:S04]  /*0550*/  USEL UR43, URZ, 0x1, UP0 ;  /* 0x00000001ff2b7887 */ /* 0x000fc80008000000 */
[----:B------:R-:W-:Y:S02]  /*0560*/  PLOP3.LUT P3, PT, P1, PT, UP1, 0x80, 0x8 ;  /* 0x000000000008781c */ /* 0x000fe40000f6f018 */
[----:B---3--:R-:W-:-:S13]  /*0570*/  ISETP.NE.AND P0, PT, R0, RZ, PT ;  /* 0x000000ff0000720c */ /* 0x008fda0003f05270 */
[----:B------:R-:W-:Y:S05]  /*0580*/  @P0 BRA `(.L_x_9) ;  /* 0x0000000000540947 */ /* 0x000fea0003800000 */
[----:B------:R-:W-:Y:S01]  /*0590*/  UMOV UR4, 0x400 ;  /* 0x0000040000047882 */ /* 0x000fe20000000000 */
[----:B------:R-:W-:Y:S01]  /*05a0*/  UMOV UR8, 0x1 ;  /* 0x0000000100087882 */ /* 0x000fe20000000000 */
[----:B------:R-:W-:Y:S01]  /*05b0*/  UMOV UR6, 0x2 ;  /* 0x0000000200067882 */ /* 0x000fe20000000000 */
[----:B------:R-:W-:Y:S02]  /*05c0*/  ULEA UR4, UR48, UR4, 0x18 ;  /* 0x0000000430047291 */ /* 0x000fe4000f8ec0ff */
[----:B------:R-:W-:-:S04]  /*05d0*/  UIADD3 UR8, UPT, UPT, -UR8, 0x100000, URZ ;  /* 0x0010000008087890 */ /* 0x000fc8000fffe1ff */
[----:B------:R-:W-:Y:S02]  /*05e0*/  USHF.L.U32 UR9, UR8, 0xb, URZ ;  /* 0x0000000b08097899 */ /* 0x000fe400080006ff */
[----:B------:R-:W-:Y:S02]  /*05f0*/  USHF.L.U32 UR8, UR8, 0x1, URZ ;  /* 0x0000000108087899 */ /* 0x000fe400080006ff */
[----:B------:R-:W-:-:S04]  /*0600*/  UIADD3 UR6, UPT, UPT, -UR6, 0x100000, URZ ;  /* 0x0010000006067890 */ /* 0x000fc8000fffe1ff */
[----:B------:R-:W-:Y:S02]  /*0610*/  USHF.L.U32 UR7, UR6, 0xb, URZ ;  /* 0x0000000b06077899 */ /* 0x000fe400080006ff */
[----:B------:R-:W-:Y:S01]  /*0620*/  USHF.L.U32 UR6, UR6, 0x1, URZ ;  /* 0x0000000106067899 */ /* 0x000fe200080006ff */
[----:B------:R-:W-:Y:S01]  /*0630*/  ELECT P0, URZ, PT ;  /* 0x0000000000ff782f */ /* 0x000fe20003800000 */
[----:B------:R-:W3:Y:S02]  /*0640*/  FENCE.VIEW.ASYNC.S ;  /* 0x00000000000073c6 */ /* 0x000ee40000000000 */
[----:B---3--:R3:W4:Y:S08]  /*0650*/  SYNCS.EXCH.64 URZ, [UR4], UR8 ;  /* 0x0000000804ff75b2 */ /* 0x0087300008000100 */
[----:B------:R3:W1:Y:S01]  /*0660*/  SYNCS.EXCH.64 URZ, [UR4+0x20], UR6 ;  /* 0x0000200604ff75b2 */ /* 0x0006620008000100 */
[----:B------:R3:W1:Y:S01]  /*0670*/  SYNCS.EXCH.64 URZ, [UR4+0x8], UR8 ;  /* 0x0000080804ff75b2 */ /* 0x0006620008000100 */
[----:B------:R3:W1:Y:S01]  /*0680*/  SYNCS.EXCH.64 URZ, [UR4+0x28], UR6 ;  /* 0x0000280604ff75b2 */ /* 0x0006620008000100 */
[----:B------:R3:W1:Y:S01]  /*0690*/  SYNCS.EXCH.64 URZ, [UR4+0x10], UR8 ;  /* 0x0000100804ff75b2 */ /* 0x0006620008000100 */
[----:B------:R3:W1:Y:S01]  /*06a0*/  SYNCS.EXCH.64 URZ, [UR4+0x30], UR6 ;  /* 0x0000300604ff75b2 */ /* 0x0006620008000100 */
[----:B------:R3:W1:Y:S01]  /*06b0*/  SYNCS.EXCH.64 URZ, [UR4+0x18], UR8 ;  /* 0x0000180804ff75b2 */ /* 0x0006620008000100 */
[----:B------:R3:W1:Y:S01]  /*06c0*/  SYNCS.EXCH.64 URZ, [UR4+0x38], UR6 ;  /* 0x0000380604ff75b2 */ /* 0x0006620008000100 */
[----:B------:R-:W-:Y:S01]  /*06d0*/  NOP ;  /* 0x0000000000007918 */ /* 0x000fe20000000000 */
.L_x_9:
[----:B------:R-:W2:Y:S01]  /*06e0*/  SHFL.IDX PT, R0, R159, RZ, 0x1f ;  /* 0x00001fff9f007589 */ /* 0x000ea200000e0000 */
[----:B------:R-:W-:Y:S01]  /*06f0*/  NOP ;  /* 0x0000000000007918 */ /* 0x000fe20000000000 */
[----:B--2---:R-:W-:-:S13]  /*0700*/  ISETP.NE.AND P0, PT, R0, 0x1, PT ;  /* 0x000000010000780c */ /* 0x004fda0003f05270 */
[----:B------:R-:W-:Y:S05]  /*0710*/  @P0 BRA `(.L_x_10) ;  /* 0x0000000000440947 */ /* 0x000fea0003800000 */
[----:B---3--:R-:W-:Y:S01]  /*0720*/  UMOV UR4, 0x400 ;  /* 0x0000040000047882 */ /* 0x008fe20000000000 */
        /* <DEDUP_REMOVED lines=10> */
[----:B------:R-:W2:Y:S02]  /*07d0*/  FENCE.VIEW.ASYNC.S ;  /* 0x00000000000073c6 */ /* 0x000ea40000000000 */
[----:B--2---:R2:W3:Y:S08]  /*07e0*/  SYNCS.EXCH.64 URZ, [UR4+0x40], UR8 ;  /* 0x0000400804ff75b2 */ /* 0x0044f00008000100 */
[----:B------:R2:W1:Y:S01]  /*07f0*/  SYNCS.EXCH.64 URZ, [UR4+0x50], UR6 ;  /* 0x0000500604ff75b2 */ /* 0x0004620008000100 */
[----:B------:R2:W1:Y:S01]  /*0800*/  SYNCS.EXCH.64 URZ, [UR4+0x48], UR8 ;  /* 0x0000480804ff75b2 */ /* 0x0004620008000100 */
[----:B------:R2:W1:Y:S01]  /*0810*/  SYNCS.EXCH.64 URZ, [UR4+0x58], UR6 ;  /* 0x0000580604ff75b2 */ /* 0x0004620008000100 */
[----:B------:R-:W-:Y:S01]  /*0820*/  NOP ;  /* 0x0000000000007918 */ /* 0x000fe20000000000 */
.L_x_10:
[----:B------:R-:W4:Y:S01]  /*0830*/  SHFL.IDX PT, R0, R159, RZ, 0x1f ;  /* 0x00001fff9f007589 */ /* 0x000f2200000e0000 */
[----:B------:R-:W-:Y:S01]  /*0840*/  NOP ;  /* 0x0000000000007918 */ /* 0x000fe20000000000 */
[----:B----4-:R-:W-:-:S13]  /*0850*/  ISETP.NE.AND P0, PT, R0, 0x3, PT ;  /* 0x000000030000780c */ /* 0x010fda0003f05270 */
[----:B------:R-:W-:Y:S05]  /*0860*/  @P0 BRA `(.L_x_11) ;  /* 0x00000000002c0947 */ /* 0x000fea0003800000 */
[----:B--23--:R-:W-:Y:S01]  /*0870*/  UMOV UR6, 0x400 ;  /* 0x0000040000067882 */ /* 0x00cfe20000000000 */
[----:B------:R-:W-:Y:S01]  /*0880*/  UMOV UR4, 0x20 ;  /* 0x0000002000047882 */ /* 0x000fe20000000000 */
[----:B------:R-:W-:Y:S02]  /*0890*/  ULEA UR6, UR48, UR6, 0x18 ;  /* 0x0000000630067291 */ /* 0x000fe4000f8ec0ff */
[----:B------:R-:W-:-:S04]  /*08a0*/  UIADD3 UR4, UPT, UPT, -UR4, 0x100000, URZ ;  /* 0x0010000004047890 */ /* 0x000fc8000fffe1ff */
[----:B------:R-:W-:Y:S02]  /*08b0*/  USHF.L.U32 UR5, UR4, 0xb, URZ ;  /* 0x0000000b04057899 */ /* 0x000fe400080006ff */
[----:B------:R-:W-:Y:S01]  /*08c0*/  USHF.L.U32 UR4, UR4, 0x1, URZ ;  /* 0x0000000104047899 */ /* 0x000fe200080006ff */
[----:B------:R-:W-:Y:S01]  /*08d0*/  ELECT P0, URZ, PT ;  /* 0x0000000000ff782f */ /* 0x000fe20003800000 */
[----:B------:R-:W2:Y:S10]  /*08e0*/  FENCE.VIEW.ASYNC.S ;  /* 0x00000000000073c6 */ /* 0x000eb40000000000 */
[----:B--2---:R4:W2:Y:S01]  /*08f0*/  SYNCS.EXCH.64 URZ, [UR6+0x60], UR4 ;  /* 0x0000600406ff75b2 */ /* 0x0048a20008000100 */
[----:B------:R4:W3:Y:S02]  /*0900*/  SYNCS.EXCH.64 URZ, [UR6+0x68], UR4 ;  /* 0x0000680406ff75b2 */ /* 0x0008e40008000100 */
[----:B----4-:R-:W-:Y:S01]  /*0910*/  NOP ;  /* 0x0000000000007918 */ /* 0x010fe20000000000 */
.L_x_11:
[----:B------:R-:W4:Y:S01]  /*0920*/  SHFL.IDX PT, R0, R159, RZ, 0x1f ;  /* 0x00001fff9f007589 */ /* 0x000f2200000e0000 */
[----:B------:R-:W-:Y:S01]  /*0930*/  NOP ;  /* 0x0000000000007918 */ /* 0x000fe20000000000 */
[----:B----4-:R-:W-:-:S13]  /*0940*/  ISETP.NE.AND P0, PT, R0, 0x4, PT ;  /* 0x000000040000780c */ /* 0x010fda0003f05270 */
[----:B------:R-:W-:Y:S05]  /*0950*/  @P0 BRA `(.L_x_12) ;  /* 0x0000000000480947 */ /* 0x000fea0003800000 */
[----:B--23--:R-:W-:Y:S01]  /*0960*/  UMOV UR4, 0x3a0 ;  /* 0x000003a000047882 */ /* 0x00cfe20000000000 */
[----:B------:R-:W-:Y:S01]  /*0970*/  UMOV UR6, 0x400 ;  /* 0x0000040000067882 */ /* 0x000fe20000000000 */
[----:B------:R-:W-:Y:S01]  /*0980*/  USEL UR4, UR4, 0x320, UP3 ;  /* 0x0000032004047887 */ /* 0x000fe20009800000 */
        /* <DEDUP_REMOVED lines=10> */
[----:B--2---:R4:W2:Y:S08]  /*0a30*/  SYNCS.EXCH.64 URZ, [UR6+0x70], UR8 ;  /* 0x0000700806ff75b2 */ /* 0x0048b00008000100 */
[----:B------:R4:W3:Y:S01]  /*0a40*/  SYNCS.EXCH.64 URZ, [UR6+0x80], UR4 ;  /* 0x0000800406ff75b2 */ /* 0x0008e20008000100 */
[----:B------:R4:W1:Y:S01]  /*0a50*/  SYNCS.EXCH.64 URZ, [UR6+0x78], UR8 ;  /* 0x0000780806ff75b2 */ /* 0x0008620008000100 */
[----:B------:R4:W1:Y:S02]  /*0a60*/  SYNCS.EXCH.64 URZ, [UR6+0x88], UR4 ;  /* 0x0000880406ff75b2 */ /* 0x0008640008000100 */
[----:B----4-:R-:W-:Y:S01]  /*0a70*/  NOP ;  /* 0x0000000000007918 */ /* 0x010fe20000000000 */
.L_x_12:
[----:B------:R-:W4:Y:S01]  /*0a80*/  SHFL.IDX PT, R0, R159, RZ, 0x1f ;  /* 0x00001fff9f007589 */ /* 0x000f2200000e0000 */
[----:B------:R-:W-:Y:S01]  /*0a90*/  NOP ;  /* 0x0000000000007918 */ /* 0x000fe20000000000 */
[----:B----4-:R-:W-:-:S13]  /*0aa0*/  ISETP.NE.AND P0, PT, R0, 0x5, PT ;  /* 0x000000050000780c */ /* 0x010fda0003f05270 */
[----:B------:R-:W-:Y:S05]  /*0ab0*/  @P0 BRA `(.L_x_13) ;  /* 0x0000000000540947 */ /* 0x000fea0003800000 */
[----:B--23--:R-:W-:Y:S01]  /*0ac0*/  UMOV UR4, 0x400 ;  /* 0x0000040000047882 */ /* 0x00cfe20000000000 */
        /* <DEDUP_REMOVED lines=14> */
[----:B------:R4:W1:Y:S01]  /*0bb0*/  SYNCS.EXCH.64 URZ, [UR4+0xb8], UR8 ;  /* 0x0000b80804ff75b2 */ /* 0x0008620008000100 */
[----:B------:R4:W1:Y:S01]  /*0bc0*/  SYNCS.EXCH.64 URZ, [UR4+0xa0], UR6 ;  /* 0x0000a00604ff75b2 */ /* 0x0008620008000100 */
[----:B------:R4:W1:Y:S01]  /*0bd0*/  SYNCS.EXCH.64 URZ, [UR4+0xc0], UR8 ;  /* 0x0000c00804ff75b2 */ /* 0x0008620008000100 */
[----:B------:R4:W1:Y:S01]  /*0be0*/  SYNCS.EXCH.64 URZ, [UR4+0xa8], UR6 ;  /* 0x0000a80604ff75b2 */ /* 0x0008620008000100 */
[----:B------:R4:W1:Y:S02]  /*0bf0*/  SYNCS.EXCH.64 URZ, [UR4+0xc8], UR8 ;  /* 0x0000c80804ff75b2 */ /* 0x0008640008000100 */
[----:B----4-:R-:W-:Y:S01]  /*0c00*/  NOP ;  /* 0x0000000000007918 */ /* 0x010fe20000000000 */
.L_x_13:
[----:B------:R-:W4:Y:S01]  /*0c10*/  SHFL.IDX PT, R0, R159, RZ, 0x1f ;  /* 0x00001fff9f007589 */ /* 0x000f2200000e0000 */
[----:B------:R-:W-:Y:S01]  /*0c20*/  ISETP.NE.OR P1, PT, RZ, UR13, !P1 ;  /* 0x0000000dff007c0c */ /* 0x000fe2000cf25670 */
        /* <DEDUP_REMOVED lines=12> */
[----:B------:R4:W3:Y:S01]  /*0cf0*/  SYNCS.EXCH.64 URZ, [UR4+0xe0], UR6 ;  /* 0x0000e00604ff75b2 */ /* 0x0008e20008000100 */
[----:B------:R4:W1:Y:S01]  /*0d00*/  SYNCS.EXCH.64 URZ, [UR4+0xd8], UR6 ;  /* 0x0000d80604ff75b2 */ /* 0x0008620008000100 */
[----:B------:R4:W1:Y:S02]  /*0d10*/  SYNCS.EXCH.64 URZ, [UR4+0xe8], UR6 ;  /* 0x0000e80604ff75b2 */ /* 0x0008640008000100 */
[----:B----4-:R-:W-:Y:S01]  /*0d20*/  NOP ;  /* 0x0000000000007918 */ /* 0x010fe20000000000 */
.L_x_14:
[----:B------:R-:W-:Y:S01]  /*0d30*/  VOTEU.ALL UP0, P1 ;  /* 0x0000000000ff7886 */ /* 0x000fe20000800000 */
[----:B--23--:R-:W-:Y:S01]  /*0d40*/  UMOV UR4, 0x20 ;  /* 0x0000002000047882 */ /* 0x00cfe20000000000 */
[----:B------:R-:W2:Y:S01]  /*0d50*/  LDCU UR7, c[0x0][0x36c] ;  /* 0x00006d80ff0777ac */ /* 0x000ea20008000800 */
[----:B------:R-:W-:Y:S01]  /*0d60*/  NOP ;  /* 0x0000000000007918 */ /* 0x000fe20000000000 */
[----:B------:R-:W-:Y:S01]  /*0d70*/  LOP3.LUT R0, R170, 0x1f, RZ, 0xc0, !PT ;  /* 0x0000001faa007812 */ /* 0x000fe200078ec0ff */
[----:B------:R-:W-:Y:S01]  /*0d80*/  @!UP0 UMOV UR6, 0x400 ;  /* 0x0000040000068882 */ /* 0x000fe20000000000 */
[----:B------:R-:W-:-:S04]  /*0d90*/  @!UP0 UIADD3 UR4, UPT, UPT, -UR4, 0x100000, URZ ;  /* 0x0010000004048890 */ /* 0x000fc8000fffe1ff */
[----:B------:R-:W-:Y:S02]  /*0da0*/  @!UP0 USHF.L.U32 UR5, UR4, 0xb, URZ ;  /* 0x0000000b04058899 */ /* 0x000fe400080006ff */
[----:B------:R-:W-:Y:S02]  /*0db0*/  @!UP0 USHF.L.U32 UR4, UR4, 0x1, URZ ;  /* 0x0000000104048899 */ /* 0x000fe400080006ff */
[----:B------:R-:W-:Y:S01]  /*0dc0*/  @!UP0 ULEA UR6, UR48, UR6, 0x18 ;  /* 0x0000000630068291 */ /* 0x000fe2000f8ec0ff */
[----:B------:R-:W-:Y:S01]  /*0dd0*/  VOTEU.ALL UP0, P1 ;  /* 0x0000000000ff7886 */ /* 0x000fe20000800000 */
[----:B------:R-:W-:Y:S02]  /*0de0*/  UISETP.NE.AND UP4, UPT, UR13, URZ, UPT ;  /* 0x000000ff0d00728c */ /* 0x000fe4000bf85270 */
[----:B--2---:R-:W-:Y:S01]  /*0df0*/  UISETP.EQ.U32.AND UP5, UPT, UR7, 0x1, UPT ;  /* 0x000000010700788c */ /* 0x004fe2000bfa2070 */
[----:B------:R-:W2:Y:S07]  /*0e00*/  FENCE.VIEW.ASYNC.S ;  /* 0x00000000000073c6 */ /* 0x000eae0000000000 */
[----:B--2---:R2:W3:Y:S01]  /*0e10*/  @!UP0 SYNCS.EXCH.64 URZ, [UR6+0xf0], UR4 ;  /* 0x0000f00406ff85b2 */ /* 0x0044e20008000100 */
[----:B------:R-:W-:Y:S05]  /*0e20*/  BRA.U !UP5, `(.L_x_15) ;  /* 0x000000010d087547 */ /* 0x000fea000b800000 */
[----:B-1-3--:R-:W-:Y:S01]  /*0e30*/  UCGABAR_ARV ;  /* 0x00000000000079c7 */ /* 0x00afe20008000000 */
[----:B------:R-:W-:Y:S05]  /*0e40*/  BRA `(.L_x_16) ;  /* 0x0000000000047947 */ /* 0x000fea0003800000 */
.L_x_15:
[----:B-1-3--:R-:W-:Y:S01]  /*0e50*/  NOP ;  /* 0x0000000000007918 */ /* 0x00afe20000000000 */
.L_x_16:
[----:B------:R-:W1:Y:S01]  /*0e60*/  S2UR UR21, SR_CTAID.X ;  /* 0x00000000001579c3 */ /* 0x000e620000002500 */
[----:B------:R-:W-:-:S05]  /*0e70*/  CS2R.32 R3, SR_CgaSize ;  /* 0x0000000000037805 */ /* 0x000fca0000008a00 */
[----:B------:R-:W-:-:S05]  /*0e80*/  IMAD R3, R3, -0xa0, RZ ;  /* 0xffffff6003037824 */ /* 0x000fca00078e02ff */
[----:B--2---:R-:W-:-:S14]  /*0e90*/  R2UR UR5, R3 ;  /* 0x00000000030572ca */ /* 0x004fdc00000e0000 */
[----:B------:R-:W2:Y:S01]  /*0ea0*/  LDCU UR5, c[0x0][UR5+0x2b0] ;  /* 0x00005600050577ac */ /* 0x000ea20008000800 */
[----:B------:R-:W-:-:S05]  /*0eb0*/  CS2R.32 R3, SR_CgaSize ;  /* 0x0000000000037805 */ /* 0x000fca0000008a00 */
[----:B------:R-:W-:-:S05]  /*0ec0*/  IMAD R3, R3, -0xa0, RZ ;  /* 0xffffff6003037824 */ /* 0x000fca00078e02ff */
[----:B------:R-:W-:-:S14]  /*0ed0*/  R2UR UR4, R3 ;  /* 0x00000000030472ca */ /* 0x000fdc00000e0000 */
[----:B------:R-:W3:Y:S01]  /*0ee0*/  LDCU UR4, c[0x0][UR4+0x2b4] ;  /* 0x00005680040477ac */ /* 0x000ee20008000800 */
[----:B------:R-:W4:Y:S01]  /*0ef0*/  S2UR UR7, SR_CTAID.Y ;  /* 0x00000000000779c3 */ /* 0x000f220000002600 */
[----:B------:R-:W3:Y:S01]  /*0f00*/  LDCU UR18, c[0x0][0xb24] ;  /* 0x00016480ff1277ac */ /* 0x000ee20008000800 */
[----:B------:R-:W-:-:S05]  /*0f10*/  CS2R.32 R3, SR_CgaSize ;  /* 0x0000000000037805 */ /* 0x000fca0000008a00 */
[----:B------:R-:W-:-:S05]  /*0f20*/  IMAD R3, R3, -0xa0, RZ ;  /* 0xffffff6003037824 */ /* 0x000fca00078e02ff */
[----:B------:R-:W-:-:S14]  /*0f30*/  R2UR UR62, R3 ;  /* 0x00000000033e72ca */ /* 0x000fdc00000e0000 */
[----:B------:R-:W3:Y:S01]  /*0f40*/  LDCU UR62, c[0x0][UR62+0x2a0] ;  /* 0x000054003e3e77ac */ /* 0x000ee20008000800 */
[----:B------:R-:W1:Y:S01]  /*0f50*/  S2UR UR36, SR_CTAID.Z ;  /* 0x00000000002479c3 */ /* 0x000e620000002700 */
[----:B------:R-:W-:-:S05]  /*0f60*/  CS2R.32 R3, SR_CgaSize ;  /* 0x0000000000037805 */ /* 0x000fca0000008a00 */
[----:B------:R-:W-:-:S05]  /*0f70*/  IMAD R3, R3, -0xa0, RZ ;  /* 0xffffff6003037824 */ /* 0x000fca00078e02ff */
[----:B------:R-:W-:-:S14]  /*0f80*/  R2UR UR59, R3 ;  /* 0x00000000033b72ca */ /* 0x000fdc00000e0000 */
[----:B------:R-:W3:Y:S01]  /*0f90*/  LDCU UR59, c[0x0][UR59+0x2a4] ;  /* 0x000054803b3b77ac */ /* 0x000ee20008000800 */
[----:B------:R-:W-:Y:S02]  /*0fa0*/  UISETP.GT.U32.AND UP0, UPT, UR33, 0xffff, UPT ;  /* 0x0000ffff2100788c */ /* 0x000fe4000bf04070 */
[----:B------:R-:W-:Y:S01]  /*0fb0*/  USHF.L.U32 UR28, UR48, 0xb, URZ ;  /* 0x0000000b301c7899 */ /* 0x000fe200080006ff */
[----:B-1----:R-:W-:Y:S01]  /*0fc0*/  I2FP.F32.U32 R3, UR21 ;  /* 0x0000001500037c45 */ /* 0x002fe20008201000 */
[----:B------:R-:W-:Y:S01]  /*0fd0*/  UMOV UR29, 0x5 ;  /* 0x00000005001d7882 */ /* 0x000fe20000000000 */
[----:B------:R-:W1:Y:S03]  /*0fe0*/  LDCU UR42, c[0x0][0xb24] ;  /* 0x00016480ff2a77ac */ /* 0x000e660008000800 */
[----:B--2---:R-:W-:Y:S01]  /*0ff0*/  FMUL R3, R3, UR5 ;  /* 0x0000000503037c20 */ /* 0x004fe20008400000 */
[----:B------:R-:W-:Y:S01]  /*1000*/  USEL UR5, UR33, 0xffff, !UP0 ;  /* 0x0000ffff21057887 */ /* 0x000fe2000c000000 */
[----:B----4-:R-:W-:Y:S01]  /*1010*/  I2FP.F32.U32 R2, UR7 ;  /* 0x0000000700027c45 */ /* 0x010fe20008201000 */
[----:B------:R-:W2:Y:S03]  /*1020*/  LDCU UR23, c[0x0][0xb30] ;  /* 0x00016600ff1777ac */ /* 0x000ea60008000800 */
[----:B------:R-:W4:Y:S01]  /*1030*/  F2I.U32.TRUNC.NTZ R3, R3 ;  /* 0x0000000300037305 */ /* 0x000f22000020f000 */
[----:B---3--:R-:W-:Y:S01]  /*1040*/  FMUL R2, R2, UR4 ;  /* 0x0000000402027c20 */ /* 0x008fe20008400000 */
[----:B------:R-:W-:-:S02]  /*1050*/  ULOP3.LUT UR19, UR5, 0xffff, URZ, 0xc0, !UPT ;  /* 0x0000ffff05137892 */ /* 0x000fc4000f8ec0ff */
[----:B------:R-:W-:Y:S01]  /*1060*/  UISETP.GE.AND UP2, UPT, UR18, 0x1, UPT ;  /* 0x000000011200788c */ /* 0x000fe2000bf46270 */
[----:B------:R-:W-:-:S03]  /*1070*/  UMOV UR20, UR7 ;  /* 0x0000000700147c82 */ /* 0x000fc60008000000 */
[----:B------:R-:W3:Y:S01]  /*1080*/  F2I.U32.TRUNC.NTZ R2, R2 ;  /* 0x0000000200027305 */ /* 0x000ee2000020f000 */
[----:B------:R-:W-:Y:S01]  /*1090*/  UMOV UR16, UR21 ;  /* 0x0000001500107c82 */ /* 0x000fe20008000000 */
[----:B----4-:R-:W-:Y:S02]  /*10a0*/  R2UR UR4, R3 ;  /* 0x00000000030472ca */ /* 0x010fe400000e0000 */
[----:B------:R-:W-:Y:S02]  /*10b0*/  PRMT R3, RZ, 0x7610, R3 ;  /* 0x00007610ff037816 */ /* 0x000fe40000000003 */
[----:B---3--:R-:W-:Y:S02]  /*10c0*/  R2UR UR6, R2 ;  /* 0x00000000020672ca */ /* 0x008fe400000e0000 */
[----:B------:R-:W-:-:S07]  /*10d0*/  PRMT R2, RZ, 0x7610, R2 ;  /* 0x00007610ff027816 */ /* 0x000fce0000000002 */
[----:B------:R-:W-:-:S04]  /*10e0*/  UIADD3 UR5, UPT, UPT, -UR4, URZ, URZ ;  /* 0x000000ff04057290 */ /* 0x000fc8000fffe1ff */
[----:B------:R-:W-:Y:S02]  /*10f0*/  UIMAD UR62, UR62, UR5, UR21 ;  /* 0x000000053e3e72a4 */ /* 0x000fe4000f8e0215 */
[----:B------:R-:W-:-:S04]  /*1100*/  UIADD3 UR4, UPT, UPT, -UR6, URZ, URZ ;  /* 0x000000ff06047290 */ /* 0x000fc8000fffe1ff */
[----:B------:R-:W-:Y:S01]  /*1110*/  UIMAD UR59, UR59, UR4, UR7 ;  /* 0x000000043b3b72a4 */ /* 0x000fe2000f8e0207 */
[----:B-12---:R-:W-:Y:S11]  /*1120*/  BRA.U UP4, `(.L_x_17) ;  /* 0x00000001043c7547 */ /* 0x006ff6000b800000 */
[----:B------:R-:W-:Y:S02]  /*1130*/  UISETP.GT.U32.AND UP0, UPT, UR62, 0x1, UPT ;  /* 0x000000013e00788c */ /* 0x000fe4000bf04070 */
[----:B------:R-:W-:Y:S02]  /*1140*/  ULOP3.LUT UR4, UR62, 0xfffffffe, URZ, 0xc0, !UPT ;  /* 0xfffffffe3e047892 */ /* 0x000fe4000f8ec0ff */
[----:B------:R-:W-:Y:S02]  /*1150*/  UISETP.NE.AND UP1, UPT, UR59, URZ, UP0 ;  /* 0x000000ff3b00728c */ /* 0x000fe40008725270 */
[----:B------:R-:W-:Y:S02]  /*1160*/  UISETP.NE.AND UP0, UPT, UR59, 0x1, UP0 ;  /* 0x000000013b00788c */ /* 0x000fe40008705270 */
[----:B------:R-:W-:Y:S02]  /*1170*/  USEL UR7, URZ, 0x1, UP1 ;  /* 0x00000001ff077887 */ /* 0x000fe40008800000 */
[----:B------:R-:W-:-:S02]  /*1180*/  USEL UR6, URZ, 0x4, UP0 ;  /* 0x00000004ff067887 */ /* 0x000fc40008000000 */
[----:B------:R-:W-:Y:S02]  /*1190*/  USEL UR5, URZ, 0x2, UP1 ;  /* 0x00000002ff057887 */ /* 0x000fe40008800000 */
[----:B------:R-:W-:Y:S02]  /*11a0*/  ULEA UR4, UR59, UR4, 0x1 ;  /* 0x000000043b047291 */ /* 0x000fe4000f8e08ff */
[----:B------:R-:W-:Y:S02]  /*11b0*/  USEL UR8, URZ, 0x8, UP0 ;  /* 0x00000008ff087887 */ /* 0x000fe40008000000 */
[----:B------:R-:W-:-:S03]  /*11c0*/  UIADD3 UR5, UPT, UPT, UR5, UR6, UR7 ;  /* 0x0000000605057290 */ /* 0x000fc6000fffe007 */
[----:B------:R-:W-:Y:S01]  /*11d0*/  UMOV UR6, 0x3 ;  /* 0x0000000300067882 */ /* 0x000fe20000000000 */
[----:B------:R-:W-:Y:S02]  /*11e0*/  UIADD3 UR5, UPT, UPT, UR5, UR8, URZ ;  /* 0x0000000805057290 */ /* 0x000fe4000fffe0ff */
[----:B------:R-:W-:-:S04]  /*11f0*/  USHF.L.U32 UR4, UR6, UR4, URZ ;  /* 0x0000000406047299 */ /* 0x000fc800080006ff */
[----:B------:R-:W-:Y:S02]  /*1200*/  MOV R3, UR5 ;  /* 0x0000000500037c02 */ /* 0x000fe40008000f00 */
[----:B------:R-:W-:Y:S02]  /*1210*/  MOV R2, UR4 ;  /* 0x0000000400027c02 */ /* 0x000fe40008000f00 */
.L_x_17:
[----:B------:R-:W-:Y:S05]  /*1220*/  BRA.U !UP2, `(.L_x_18) ;  /* 0x000000010ad07547 */ /* 0x000fea000b800000 */
[----:B------:R-:W1:Y:S01]  /*1230*/  LDCU.128 UR24, c[0x0][0xb10] ;  /* 0x00016200ff1877ac */ /* 0x000e620008000c00 */
[----:B------:R-:W2:Y:S01]  /*1240*/  LDCU UR12, c[0x0][0x370] ;  /* 0x00006e00ff0c77ac */ /* 0x000ea20008000800 */
[----:B------:R-:W3:Y:S01]  /*1250*/  LDCU UR5, c[0x0][0x374] ;  /* 0x00006e80ff0577ac */ /* 0x000ee20008000800 */
[----:B------:R-:W4:Y:S01]  /*1260*/  LDCU UR22, c[0x0][0xb0c] ;  /* 0x00016180ff1677ac */ /* 0x000f220008000800 */
[----:B------:R-:W4:Y:S01]  /*1270*/  LDCU UR4, c[0x0][0xb20] ;  /* 0x00016400ff0477ac */ /* 0x000f220008000800 */
[----:B------:R-:W4:Y:S01]  /*1280*/  LDCU.64 UR16, c[0x0][0xb28] ;  /* 0x00016500ff1077ac */ /* 0x000f220008000a00 */
[----:B-1----:R-:W-:Y:S02]  /*1290*/  UISETP.NE.AND UP0, UPT, UR26, 0x1, UPT ;  /* 0x000000011a00788c */ /* 0x002fe4000bf05270 */
[----:B---3--:R-:W-:Y:S02]  /*12a0*/  UIMAD.WIDE.U32 UR6, UR5, UR27, URZ ;  /* 0x0000001b050672a5 */ /* 0x008fe4000f8e00ff */
[----:B--2---:R-:W-:-:S02]  /*12b0*/  UIMAD.WIDE.U32 UR8, UR12, UR24, URZ ;  /* 0x000000180c0872a5 */ /* 0x004fc4000f8e00ff */
[----:B----4-:R-:W-:Y:S02]  /*12c0*/  UISETP.NE.AND UP1, UPT, UR22, 0x1, UPT ;  /* 0x000000011600788c */ /* 0x010fe4000bf25270 */
[----:B------:R-:W-:Y:S01]  /*12d0*/  UISETP.NE.AND UP2, UPT, UR18, 0x1, UPT ;  /* 0x000000011200788c */ /* 0x000fe2000bf45270 */
[----:B------:R-:W-:Y:S02]  /*12e0*/  UMOV UR6, UR7 ;  /* 0x0000000700067c82 */ /* 0x000fe40008000000 */
[----:B------:R-:W-:Y:S01]  /*12f0*/  UMOV UR8, UR9 ;  /* 0x0000000900087c82 */ /* 0x000fe20008000000 */
[----:B------:R-:W-:Y:S02]  /*1300*/  @UP0 USHF.R.U32.HI UR5, URZ, UR4, UR6 ;  /* 0x00000004ff050299 */ /* 0x000fe40008011606 */
[----:B------:R-:W-:Y:S02]  /*1310*/  UIMAD.WIDE.U32 UR14, UR20, UR27, URZ ;  /* 0x0000001b140e72a5 */ /* 0x000fe4000f8e00ff */
[----:B------:R-:W-:-:S02]  /*1320*/  UIMAD.WIDE.U32 UR6, UR5, UR16, URZ ;  /* 0x00000010050672a5 */ /* 0x000fc4000f8e00ff */
[----:B------:R-:W-:Y:S02]  /*1330*/  @UP1 USHF.R.U32.HI UR12, URZ, UR25, UR8 ;  /* 0x00000019ff0c1299 */ /* 0x000fe40008011608 */
[----:B------:R-:W-:Y:S02]  /*1340*/  UIMAD.WIDE.U32 UR10, UR21, UR24, URZ ;  /* 0x00000018150a72a5 */ /* 0x000fe4000f8e00ff */
[----:B------:R-:W-:Y:S01]  /*1350*/  UIMAD.WIDE.U32 UR8, UR12, UR16, URZ ;  /* 0x000000100c0872a5 */ /* 0x000fe2000f8e00ff */
[----:B------:R-:W-:Y:S01]  /*1360*/  UMOV UR14, UR15 ;  /* 0x0000000f000e7c82 */ /* 0x000fe20008000000 */
[----:B------:R-:W-:Y:S01]  /*1370*/  UMOV UR6, UR7 ;  /* 0x0000000700067c82 */ /* 0x000fe20008000000 */
[----:B------:R-:W-:Y:S02]  /*1380*/  USHF.R.U32.HI UR14, URZ, UR4, UR14 ;  /* 0x00000004ff0e7299 */ /* 0x000fe4000801160e */
[----:B------:R-:W-:Y:S01]  /*1390*/  @UP2 USHF.R.U32.HI UR5, URZ, UR17, UR6 ;  /* 0x00000011ff052299 */ /* 0x000fe20008011606 */
[----:B------:R-:W-:-:S02]  /*13a0*/  UMOV UR10, UR11 ;  /* 0x0000000b000a7c82 */ /* 0x000fc40008000000 */
[----:B------:R-:W-:Y:S01]  /*13b0*/  UMOV UR6, UR9 ;  /* 0x0000000900067c82 */ /* 0x000fe20008000000 */
[----:B------:R-:W-:Y:S02]  /*13c0*/  USHF.R.U32.HI UR10, URZ, UR25, UR10 ;  /* 0x00000019ff0a7299 */ /* 0x000fe4000801160a */
[----:B------:R-:W-:Y:S02]  /*13d0*/  @UP2 USHF.R.U32.HI UR12, URZ, UR17, UR6 ;  /* 0x00000011ff0c2299 */ /* 0x000fe40008011606 */
[----:B------:R-:W-:Y:S02]  /*13e0*/  USEL UR4, UR20, UR14, !UP0 ;  /* 0x0000000e14047287 */ /* 0x000fe4000c000000 */
[----:B------:R-:W-:Y:S02]  /*13f0*/  UIMAD UR6, UR5, UR18, URZ ;  /* 0x00000012050672a4 */ /* 0x000fe4000f8e02ff */
[----:B------:R-:W-:Y:S02]  /*1400*/  USEL UR5, UR21, UR10, !UP1 ;  /* 0x0000000a15057287 */ /* 0x000fe4000c800000 */
[----:B------:R-:W-:-:S02]  /*1410*/  UIMAD UR8, UR12, UR18, URZ ;  /* 0x000000120c0872a4 */ /* 0x000fc4000f8e02ff */
[----:B------:R-:W-:Y:S02]  /*1420*/  UISETP.GE.AND UP0, UPT, UR4, UR6, UPT ;  /* 0x000000060400728c */ /* 0x000fe4000bf06270 */
[----:B------:R-:W-:Y:S02]  /*1430*/  UIMAD.WIDE.U32 UR6, UR4, UR16, URZ ;  /* 0x00000010040672a5 */ /* 0x000fe4000f8e00ff */
[----:B------:R-:W-:Y:S02]  /*1440*/  UISETP.GE.OR UP0, UPT, UR5, UR8, UP0 ;  /* 0x000000080500728c */ /* 0x000fe40008706670 */
[----:B------:R-:W-:Y:S02]  /*1450*/  UIMAD.WIDE.U32 UR8, UR5, UR16, URZ ;  /* 0x00000010050872a5 */ /* 0x000fe4000f8e00ff */
[----:B------:R-:W-:Y:S02]  /*1460*/  USHF.R.U32.HI UR7, URZ, UR17, UR7 ;  /* 0x00000011ff077299 */ /* 0x000fe40008011607 */
[----:B------:R-:W-:-:S02]  /*1470*/  UIADD3 UR10, UPT, UPT, -UR4, URZ, URZ ;  /* 0x000000ff040a7290 */ /* 0x000fc4000fffe1ff */
[----:B------:R-:W-:Y:S02]  /*1480*/  USEL UR7, UR4, UR7, !UP2 ;  /* 0x0000000704077287 */ /* 0x000fe4000d000000 */
[----:B------:R-:W-:Y:S01]  /*1490*/  UIADD3 UR16, UPT, UPT, -UR5, URZ, URZ ;  /* 0x000000ff05107290 */ /* 0x000fe2000fffe1ff */
[----:B------:R-:W-:Y:S01]  /*14a0*/  @!UP0 UMOV UR6, UR9 ;  /* 0x0000000900068c82 */ /* 0x000fe20008000000 */
[----:B------:R-:W-:Y:S02]  /*14b0*/  UIADD3 UR8, UPT, UPT, -UR7, URZ, URZ ;  /* 0x000000ff07087290 */ /* 0x000fe4000fffe1ff */
[----:B------:R-:W-:Y:S02]  /*14c0*/  @!UP0 USHF.R.U32.HI UR6, URZ, UR17, UR6 ;  /* 0x00000011ff068299 */ /* 0x000fe40008011606 */
[----:B------:R-:W-:Y:S02]  /*14d0*/  UIMAD UR8, UR18, UR8, UR4 ;  /* 0x00000008120872a4 */ /* 0x000fe4000f8e0204 */
[----:B------:R-:W-:-:S02]  /*14e0*/  @!UP0 USEL UR6, UR5, UR6, !UP2 ;  /* 0x0000000605068287 */ /* 0x000fc4000d000000 */
[----:B------:R-:W-:Y:S02]  /*14f0*/  UIMAD UR20, UR26, UR10, UR20 ;  /* 0x0000000a1a1472a4 */ /* 0x000fe4000f8e0214 */
[----:B------:R-:W-:Y:S02]  /*1500*/  @!UP0 UIADD3 UR7, UPT, UPT, UR7, -UR6, URZ ;  /* 0x8000000607078290 */ /* 0x000fe4000fffe0ff */
[----:B------:R-:W-:Y:S02]  /*1510*/  @!UP0 UIMAD UR6, UR8, UR12, UR6 ;  /* 0x0000000c080682a4 */ /* 0x000fe4000f8e0206 */
[----:B------:R-:W-:Y:S02]  /*1520*/  @!UP0 UIMAD UR4, UR7, UR18, UR5 ;  /* 0x00000012070482a4 */ /* 0x000fe4000f8e0205 */
[----:B------:R-:W-:Y:S02]  /*1530*/  UIMAD UR16, UR22, UR16, UR21 ;  /* 0x00000010161072a4 */ /* 0x000fe4000f8e0215 */
[----:B------:R-:W-:Y:S01]  /*1540*/  UIMAD UR20, UR4, UR26, UR20 ;  /* 0x0000001a041472a4 */ /* 0x000fe2000f8e0214 */
[----:B------:R-:W-:-:S02]  /*1550*/  @!UP0 UMOV UR5, UR6 ;  /* 0x0000000600058c82 */ /* 0x000fc40008000000 */
[----:B------:R-:W-:-:S12]  /*1560*/  UIMAD UR16, UR5, UR22, UR16 ;  /* 0x00000016051072a4 */ /* 0x000fd8000f8e0210 */
.L_x_18:
[----:B------:R-:W-:Y:S02]  /*1570*/  UISETP.NE.AND UP1, UPT, UR23, 0x1, UPT ;  /* 0x000000011700788c */ /* 0x000fe4000bf25270 */
[----:B------:R-:W-:Y:S02]  /*1580*/  UISETP.NE.AND UP0, UPT, UR13, 0x2, UPT ;  /* 0x000000020d00788c */ /* 0x000fe4000bf05270 */
[----:B------:R-:W-:Y:S02]  /*1590*/  ULOP3.LUT UR28, UR28, 0x1000, URZ, 0xc0, !UPT ;  /* 0x000010001c1c7892 */ /* 0x000fe4000f8ec0ff */
[----:B------:R-:W-:-:S03]  /*15a0*/  USHF.L.U32 UR24, UR29, UR19, URZ ;  /* 0x000000131d187299 */ /* 0x000fc600080006ff */
[----:B------:R-:W-:Y:S09]  /*15b0*/  BRA.U UP1, `(.L_x_19) ;  /* 0x0000000101447547 */ /* 0x000ff2000b800000 */
[----:B------:R-:W1:Y:S01]  /*15c0*/  LDCU.128 UR8, c[0x0][0xb10] ;  /* 0x00016200ff0877ac */ /* 0x000e620008000c00 */
[----:B------:R-:W2:Y:S01]  /*15d0*/  LDCU UR12, c[0x0][0xb0c] ;  /* 0x00016180ff0c77ac */ /* 0x000ea20008000800 */
[----:B------:R-:W3:Y:S01]  /*15e0*/  LDCU UR14, c[0x0][0xb20] ;  /* 0x00016400ff0e77ac */ /* 0x000ee20008000800 */
[----:B-1----:R-:W-:Y:S02]  /*15f0*/  UIMAD.WIDE.U32 UR6, UR16, UR8, URZ ;  /* 0x00000008100672a5 */ /* 0x002fe4000f8e00ff */
[----:B------:R-:W-:Y:S02]  /*1600*/  UIMAD.WIDE.U32 UR4, UR20, UR11, URZ ;  /* 0x0000000b140472a5 */ /* 0x000fe4000f8e00ff */
[----:B--2---:R-:W-:Y:S02]  /*1610*/  UISETP.NE.AND UP2, UPT, UR12, 0x1, UPT ;  /* 0x000000010c00788c */ /* 0x004fe4000bf45270 */
[----:B------:R-:W-:Y:S01]  /*1620*/  UISETP.NE.AND UP1, UPT, UR10, 0x1, UPT ;  /* 0x000000010a00788c */ /* 0x000fe2000bf25270 */
[----:B------:R-:W-:-:S02]  /*1630*/  UMOV UR6, UR7 ;  /* 0x0000000700067c82 */ /* 0x000fc40008000000 */
[----:B------:R-:W-:Y:S01]  /*1640*/  UMOV UR4, UR5 ;  /* 0x0000000500047c82 */ /* 0x000fe20008000000 */
[----:B------:R-:W-:Y:S02]  /*1650*/  USHF.R.U32.HI UR6, URZ, UR9, UR6 ;  /* 0x00000009ff067299 */ /* 0x000fe40008011606 */
[----:B---3--:R-:W-:Y:S02]  /*1660*/  USHF.R.U32.HI UR4, URZ, UR14, UR4 ;  /* 0x0000000eff047299 */ /* 0x008fe40008011604 */
[----:B------:R-:W-:Y:S02]  /*1670*/  USEL UR5, UR16, UR6, !UP2 ;  /* 0x0000000610057287 */ /* 0x000fe4000d000000 */
[----:B------:R-:W-:-:S04]  /*1680*/  USEL UR4, UR20, UR4, !UP1 ;  /* 0x0000000414047287 */ /* 0x000fc8000c800000 */
[----:B------:R-:W-:Y:S02]  /*1690*/  UIADD3 UR6, UPT, UPT, -UR4, UR5, URZ ;  /* 0x0000000504067290 */ /* 0x000fe4000fffe1ff */
[----:B------:R-:W-:Y:S02]  /*16a0*/  UIADD3 UR4, UPT, UPT, UR4, -UR5, URZ ;  /* 0x8000000504047290 */ /* 0x000fe4000fffe0ff */
[----:B------:R-:W-:Y:S02]  /*16b0*/  UIMAD UR20, UR6, UR10, UR20 ;  /* 0x0000000a061472a4 */ /* 0x000fe4000f8e0214 */
[----:B------:R-:W-:-:S12]  /*16c0*/  UIMAD UR16, UR4, UR12, UR16 ;  /* 0x0000000c041072a4 */ /* 0x000fd8000f8e0210 */
.L_x_19:
[----:B------:R-:W-:Y:S05]  /*16d0*/  BRA.U !UP5, `(.L_x_20) ;  /* 0x000000010d0c7547 */ /* 0x000fea000b800000 */
[----:B------:R-:W-:Y:S01]  /*16e0*/  UCGABAR_WAIT ;  /* 0x0000000000007dc7 */ /* 0x000fe20008000000 */
[----:B------:R-:W-:Y:S01]  /*16f0*/  CCTL.IVALL ;  /* 0x00000000ff00798f */ /* 0x000fe20002000000 */
[----:B------:R-:W-:Y:S05]  /*1700*/  BRA `(.L_x_21) ;  /* 0x0000000000047947 */ /* 0x000fea0003800000 */
.L_x_20:
[----:B------:R-:W-:Y:S06]  /*1710*/  BAR.SYNC.DEFER_BLOCKING 0x0 ;  /* 0x0000000000007b1d */ /* 0x000fec0000010000 */
.L_x_21:
[----:B------:R-:W-:Y:S05]  /*1720*/  BRA.U UP0, `(.L_x_22) ;  /* 0x0000001100d87547 */ /* 0x000fea000b800000 */
[----:B------:R-:W1:Y:S01]  /*1730*/  LDCU UR6, c[0x0][0x38c] ;  /* 0x00007180ff0677ac */ /* 0x000e620008000800 */
[----:B------:R-:W-:Y:S01]  /*1740*/  PLOP3.LUT P1, PT, PT, PT, UP3, 0x80, 0x8 ;  /* 0x000000000008781c */ /* 0x000fe20003f2f038 */
[----:B------:R-:W-:Y:S01]  /*1750*/  IMAD.MOV.U32 R12, RZ, RZ, 0x1 ;  /* 0x00000001ff0c7424 */ /* 0x000fe200078e00ff */
[----:B------:R-:W-:Y:S01]  /*1760*/  ISETP.NE.AND P2, PT, R0, RZ, P3 ;  /* 0x000000ff0000720c */ /* 0x000fe20001f45270 */
[----:B------:R-:W-:Y:S01]  /*1770*/  USHF.L.U32 UR7, UR21, 0x7, URZ ;  /* 0x0000000715077899 */ /* 0x000fe200080006ff */
[----:B------:R-:W-:Y:S01]  /*1780*/  PLOP3.LUT P1, PT, P1, PT, PT, 0x8, 0x80 ;  /* 0x000000000080781c */ /* 0x000fe20000f2e170 */
[----:B------:R-:W-:Y:S01]  /*1790*/  UMOV UR8, 0x400 ;  /* 0x0000040000087882 */ /* 0x000fe20000000000 */
[----:B------:R-:W-:Y:S01]  /*17a0*/  UISETP.NE.AND UP1, UPT, UR13, URZ, UPT ;  /* 0x000000ff0d00728c */ /* 0x000fe2000bf25270 */
[----:B------:R-:W-:Y:S01]  /*17b0*/  CS2R R10, SRZ ;  /* 0x00000000000a7805 */ /* 0x000fe2000001ff00 */
[----:B------:R-:W-:Y:S01]  /*17c0*/  USHF.L.U32 UR46, UR21, 0x6, URZ ;  /* 0x00000006152e7899 */ /* 0x000fe200080006ff */
[----:B------:R-:W-:Y:S01]  /*17d0*/  IMAD.MOV.U32 R9, RZ, RZ, RZ ;  /* 0x000000ffff097224 */ /* 0x000fe200078e00ff */
[----:B------:R-:W-:Y:S01]  /*17e0*/  ULEA UR13, UR48, UR8, 0x18 ;  /* 0x00000008300d7291 */ /* 0x000fe2000f8ec0ff */
[----:B------:R-:W-:Y:S01]  /*17f0*/  IMAD.MOV.U32 R8, RZ, RZ, 0x1 ;  /* 0x00000001ff087424 */ /* 0x000fe200078e00ff */
[----:B------:R-:W2:Y:S01]  /*1800*/  LDCU UR39, c[0x0][0x370] ;  /* 0x00006e00ff2777ac */ /* 0x000ea20008000800 */
[----:B------:R-:W-:-:S02]  /*1810*/  USEL UR21, UR43, 0x2, UP1 ;  /* 0x000000022b157887 */ /* 0x000fc40008800000 */
[----:B-1----:R-:W-:Y:S02]  /*1820*/  UIADD3 UR5, UPT, UPT, UR6, 0x3f, URZ ;  /* 0x0000003f06057890 */ /* 0x002fe4000fffe0ff */
[----:B------:R-:W-:Y:S02]  /*1830*/  UIADD3 UR47, UPT, UPT, UR6, 0x7e, URZ ;  /* 0x0000007e062f7890 */ /* 0x000fe4000fffe0ff */
[----:B------:R-:W-:Y:S01]  /*1840*/  USHF.R.S32.HI UR4, URZ, 0x1f, UR5 ;  /* 0x0000001fff047899 */ /* 0x000fe20008011405 */
[----:B------:R-:W1:Y:S03]  /*1850*/  LDCU.64 UR26, c[0x0][0x348] ;  /* 0x00006900ff1a77ac */ /* 0x000e660008000a00 */
[----:B------:R-:W-:Y:S02]  /*1860*/  ULEA.HI UR4, UR4, UR5, URZ, 0x6 ;  /* 0x0000000504047291 */ /* 0x000fe4000f8f30ff */
[----:B------:R-:W-:-:S02]  /*1870*/  UIADD3 UR5, UPT, UPT, UR6, -0x1, URZ ;  /* 0xffffffff06057890 */ /* 0x000fc4000fffe0ff */
[----:B------:R-:W-:Y:S02]  /*1880*/  USHF.R.S32.HI UR41, URZ, 0x6, UR4 ;  /* 0x00000006ff297899 */ /* 0x000fe40008011404 */
[----:B------:R-:W-:Y:S02]  /*1890*/  UISETP.GE.U32.AND UP2, UPT, UR5, -0x7f, UPT ;  /* 0xffffff810500788c */ /* 0x000fe4000bf46070 */
[----:B------:R-:W-:Y:S02]  /*18a0*/  UISETP.LT.U32.AND UP0, UPT, UR41, 0x4, UPT ;  /* 0x000000042900788c */ /* 0x000fe4000bf01070 */
[----:B------:R-:W-:Y:S02]  /*18b0*/  ULOP3.LUT UR5, UR7, 0x80, URZ, 0xc0, !UPT ;  /* 0x0000008007057892 */ /* 0x000fe4000f8ec0ff */
[----:B------:R-:W-:Y:S01]  /*18c0*/  USEL UR40, UR41, 0x4, UP0 ;  /* 0x0000000429287887 */ /* 0x000fe20008000000 */
[----:B------:R-:W3:Y:S03]  /*18d0*/  LDCU UR38, c[0x0][0x374] ;  /* 0x00006e80ff2677ac */ /* 0x000ee60008000800 */
[----:B------:R-:W-:-:S02]  /*18e0*/  UIADD3 UR4, UPT, UPT, UR40, -0x1, URZ ;  /* 0xffffffff28047890 */ /* 0x000fc4000fffe0ff */
[----:B------:R-:W-:Y:S02]  /*18f0*/  @UP2 UIADD3 UR4, UPT, UPT, UR40, URZ, URZ ;  /* 0x000000ff28042290 */ /* 0x000fe4000fffe0ff */
[----:B------:R-:W-:Y:S02]  /*1900*/  ULOP3.LUT UR46, UR46, 0x40, URZ, 0xc0, !UPT ;  /* 0x000000402e2e7892 */ /* 0x000fe4000f8ec0ff */
[----:B------:R-:W-:Y:S02]  /*1910*/  UIADD3 UR30, UPT, UPT, UR13, 0x8400, UR28 ;  /* 0x000084000d1e7890 */ /* 0x000fe4000fffe01c */
[----:B------:R-:W-:Y:S02]  /*1920*/  ULEA.HI UR44, UR28, UR5, URZ, 0x1a ;  /* 0x000000051c2c7291 */ /* 0x000fe4000f8fd0ff */
[----:B------:R-:W-:Y:S02]  /*1930*/  UIADD3 UR45, UPT, UPT, UR41, -UR40, URZ ;  /* 0x80000028292d7290 */ /* 0x000fe4000fffe0ff */
[----:B------:R-:W-:-:S02]  /*1940*/  UIADD3 UR29, UPT, UPT, UR4, 0x1, URZ ;  /* 0x00000001041d7890 */ /* 0x000fc4000fffe0ff */
[----:B------:R-:W-:Y:S01]  /*1950*/  UIADD3 UR43, UPT, UPT, -UR4, URZ, URZ ;  /* 0x000000ff042b7290 */ /* 0x000fe2000fffe1ff */
[----:B-123--:R-:W-:-:S11]  /*1960*/  UMOV UR6, URZ ;  /* 0x000000ff00067c82 */ /* 0x00efd60008000000 */
.L_x_42:
[----:B------:R-:W-:-:S09]  /*1970*/  UISETP.NE.AND UP0, UPT, UR48, URZ, UPT ;  /* 0x000000ff3000728c */ /* 0x000fd2000bf05270 */
[----:B-1----:R-:W-:Y:S05]  /*1980*/  BRA.U UP0, `(.L_x_23) ;  /* 0x0000000100287547 */ /* 0x002fea000b800000 */
[----:B------:R-:W-:Y:S02]  /*1990*/  LEA R0, R9, UR13, 0x3 ;  /* 0x0000000d09007c11 */ /* 0x000fe4000f8e18ff */
[----:B------:R-:W-:-:S04]  /*19a0*/  SHF.L.U32 R3, R8, 0x1f, RZ ;  /* 0x0000001f08037819 */ /* 0x000fc800000006ff */
[----:B------:R-:W1:Y:S02]  /*19b0*/  SYNCS.PHASECHK.TRANS64.TRYWAIT P0, [R0+URZ+0xe0], R3 ;  /* 0x0000e003000075a7 */ /* 0x000e6400080011ff */
[----:B-1----:R-:W-:Y:S05]  /*19c0*/  @!P0 BRA `(.L_x_24) ;  /* 0x0000007000f08947 */ /* 0x002fea0003800000 */
.L_x_124:
[----:B------:R2:W-:Y:S01]  /*19d0*/  SYNCS.ARRIVE.TRANS64.A1T0 RZ, [R0+URZ+0xd0], RZ ;  /* 0x0000d0ff00ff79a7 */ /* 0x0005e200081000ff */
[----:B------:R-:W-:-:S05]  /*19e0*/  VIADD R9, R9, 0x1 ;  /* 0x0000000109097836 */ /* 0x000fca0000000000 */
[----:B------:R-:W-:-:S04]  /*19f0*/  ISETP.NE.AND P0, PT, R9, 0x2, PT ;  /* 0x000000020900780c */ /* 0x000fc80003f05270 */
[----:B-1----:R-:W-:Y:S02]  /*1a00*/  SEL R3, RZ, 0x1, P0 ;  /* 0x00000001ff037807 */ /* 0x002fe40000000000 */
[----:B------:R-:W-:Y:S02]  /*1a10*/  SEL R9, R9, RZ, P0 ;  /* 0x000000ff09097207 */ /* 0x000fe40000000000 */
[----:B------:R-:W-:-:S07]  /*1a20*/  LOP3.LUT R8, R8, R3, RZ, 0x3c, !PT ;  /* 0x0000000308087212 */ /* 0x000fce00078e3cff */
.L_x_23:
[----:B------:R-:W-:Y:S01]  /*1a30*/  ULEA UR4, UR6, UR13, 0x3 ;  /* 0x0000000d06047291 */ /* 0x000fe2000f8e18ff */
[----:B--2---:R-:W-:Y:S01]  /*1a40*/  SHF.L.U32 R0, R12, 0x1f, RZ ;  /* 0x0000001f0c007819 */ /* 0x004fe200000006ff */
[----:B------:R-:W-:Y:S02]  /*1a50*/  UISETP.GE.U32.AND UP0, UPT, UR47, 0x7f, UPT ;  /* 0x0000007f2f00788c */ /* 0x000fe4000bf06070 */
[----:B------:R-:W-:Y:S01]  /*1a60*/  ULEA UR11, UR20, UR46, 0x7 ;  /* 0x0000002e140b7291 */ /* 0x000fe2000f8e38ff */
[----:B------:R-:W-:-:S04]  /*1a70*/  UMOV UR7, URZ ;  /* 0x000000ff00077c82 */ /* 0x000fc80008000000 */
[----:B------:R1:W2:Y:S01]  /*1a80*/  SYNCS.PHASECHK.TRANS64.TRYWAIT P0, [UR4+0x20], R0 ;  /* 0x00002000ff0075a7 */ /* 0x0002a20008001104 */
[----:B------:R-:W-:-:S04]  /*1a90*/  ULEA.HI UR4, UR16, UR16, URZ, 0x1 ;  /* 0x0000001010047291 */ /* 0x000fc8000f8f08ff */
[----:B------:R-:W-:-:S04]  /*1aa0*/  USHF.L.U32 UR4, UR4, 0x7, URZ ;  /* 0x0000000704047899 */ /* 0x000fc800080006ff */
[----:B------:R-:W-:-:S04]  /*1ab0*/  ULOP3.LUT UR35, UR4, 0xffffff00, URZ, 0xc0, !UPT ;  /* 0xffffff0004237892 */ /* 0x000fc8000f8ec0ff */
[----:B------:R-:W-:Y:S01]  /*1ac0*/  UIADD3 UR35, UPT, UPT, UR44, UR35, URZ ;  /* 0x000000232c237290 */ /* 0x000fe2000fffe0ff */
[----:B------:R-:W-:Y:S11]  /*1ad0*/  BRA.U !UP0, `(.L_x_25) ;  /* 0x0000000108c47547 */ /* 0x000ff6000b800000 */
[----:B------:R-:W-:Y:S01]  /*1ae0*/  UMOV UR16, UR43 ;  /* 0x0000002b00107c82 */ /* 0x000fe20008000000 */
[----:B------:R-:W-:Y:S01]  /*1af0*/  UMOV UR4, UR6 ;  /* 0x0000000600047c82 */ /* 0x000fe20008000000 */
[----:B------:R-:W-:-:S05]  /*1b00*/  UMOV UR34, URZ ;  /* 0x000000ff00227c82 */ /* 0x000fca0008000000 */
.L_x_31:
[----:B------:R-:W-:Y:S01]  /*1b10*/  ULEA UR33, UR4, UR13, 0x3 ;  /* 0x0000000d04217291 */ /* 0x000fe2000f8e18ff */
[----:B------:R-:W-:Y:S01]  /*1b20*/  @P3 MOV R2, 0x6000 ;  /* 0x0000600000023802 */ /* 0x000fe20000000f00 */
[----:B--234-:R-:W-:Y:S10]  /*1b30*/  @P0 BRA `(.L_x_26) ;  /* 0x00000000000c0947 */ /* 0x01cff40003800000 */
[----:B------:R-:W-:-:S04]  /*1b40*/  SHF.L.U32 R3, R12, 0x1f, RZ ;  /* 0x0000001f0c037819 */ /* 0x000fc800000006ff */
[----:B------:R-:W2:Y:S02]  /*1b50*/  SYNCS.PHASECHK.TRANS64.TRYWAIT P0, [UR33+0x20], R3 ;  /* 0x00002003ff0075a7 */ /* 0x000ea40008001121 */
[----:B--2---:R-:W-:Y:S05]  /*1b60*/  @!P0 BRA `(.L_x_27) ;  /* 0x00000070009c8947 */ /* 0x004fea0003800000 */
.L_x_26:
[----:B------:R2:W-:Y:S01]  /*1b70*/  @P3 SYNCS.ARRIVE.TRANS64 RZ, [UR33], R2 ;  /* 0x00000002ffff39a7 */ /* 0x0005e20008000021 */
[----:B------:R-:W-:Y:S02]  /*1b80*/  ULOP3.LUT UR5, UR21, 0x2, URZ, 0xfc, !UPT ;  /* 0x0000000215057892 */ /* 0x000fe4000f8efcff */
[----:B------:R-:W-:Y:S02]  /*1b90*/  UIADD3 UR16, UPT, UPT, UR16, 0x1, URZ ;  /* 0x0000000110107890 */ /* 0x000fe4000fffe0ff */
[----:B------:R-:W-:Y:S02]  /*1ba0*/  UISETP.NE.AND UP0, UPT, UR5, 0x2, UPT ;  /* 0x000000020500788c */ /* 0x000fe4000bf05270 */
[----:B------:R-:W-:-:S07]  /*1bb0*/  UISETP.NE.AND UP2, UPT, UR16, 0x1, UPT ;  /* 0x000000011000788c */ /* 0x000fce000bf45270 */
[----:B------:R-:W-:Y:S05]  /*1bc0*/  BRA.U UP0, `(.L_x_28) ;  /* 0x0000000100047547 */ /* 0x000fea000b800000 */
[----:B------:R-:W-:Y:S05]  /*1bd0*/  BPT.TRAP 0x1 ;  /* 0x000000040000795c */ /* 0x000fea0000300000 */
.L_x_28:
[----:B------:R-:W-:Y:S04]  /*1be0*/  BSSY.RECONVERGENT B0, `(.L_x_29) ;  /* 0x0000003000007945 */ /* 0x000fe80003800200 */
[----:B------:R-:W-:Y:S05]  /*1bf0*/  @!P2 BRA `(.L_x_30) ;  /* 0x000000000004a947 */ /* 0x000fea0003800000 */
[----:B------:R-:W-:Y:S05]  /*1c00*/  BPT.TRAP 0x1 ;  /* 0x000000040000795c */ /* 0x000fea0000300000 */
.L_x_30:
[----:B------:R-:W-:Y:S05]  /*1c10*/  BSYNC.RECONVERGENT B0 ;  /* 0x0000000000007941 */ /* 0x000fea0003800200 */
.L_x_29:
[----:B------:R-:W-:Y:S02]  /*1c20*/  UIADD3 UR5, UPT, UPT, UR4, 0x1, URZ ;  /* 0x0000000104057890 */ /* 0x000fe4000fffe0ff */
[----:B------:R-:W-:Y:S02]  /*1c30*/  ULEA UR32, UR4, UR28, 0xd ;  /* 0x0000001c04207291 */ /* 0x000fe4000f8e68ff */
[----:B------:R-:W-:Y:S02]  /*1c40*/  UISETP.NE.AND UP0, UPT, UR5, 0x4, UPT ;  /* 0x000000040500788c */ /* 0x000fe4000bf05270 */
[----:B------:R-:W-:Y:S02]  /*1c50*/  UIADD3 UR14, UP1, UPT, UR26, 0x80, URZ ;  /* 0x000000801a0e7890 */ /* 0x000fe4000ff3e0ff */
[----:B------:R-:W-:Y:S02]  /*1c60*/  USEL UR7, URZ, 0x1, UP0 ;  /* 0x00000001ff077887 */ /* 0x000fe40008000000 */
[----:B------:R-:W-:-:S02]  /*1c70*/  USEL UR6, UR5, URZ, UP0 ;  /* 0x000000ff05067287 */ /* 0x000fc40008000000 */
[----:B------:R-:W-:Y:S02]  /*1c80*/  ULEA UR8, UR4, UR13, 0xc ;  /* 0x0000000d04087291 */ /* 0x000fe4000f8e60ff */
[----:B------:R-:W-:Y:S01]  /*1c90*/  ULEA UR5, UR6, UR13, 0x3 ;  /* 0x0000000d06057291 */ /* 0x000fe2000f8e18ff */
[----:B------:R-:W-:Y:S01]  /*1ca0*/  LOP3.LUT R12, R12, UR7, RZ, 0x3c, !PT ;  /* 0x000000070c0c7c12 */ /* 0x000fe2000f8e3cff */
[----:B------:R-:W-:Y:S02]  /*1cb0*/  UIADD3 UR4, UP0, UPT, UR26, 0x180, URZ ;  /* 0x000001801a047890 */ /* 0x000fe4000ff1e0ff */
[----:B------:R-:W-:Y:S01]  /*1cc0*/  ULOP3.LUT UR33, UR33, 0xfefffff8, URZ, 0xc0, !UPT ;  /* 0xfefffff821217892 */ /* 0x000fe2000f8ec0ff */
[----:B-1----:R-:W-:Y:S01]  /*1cd0*/  SHF.L.U32 R0, R12, 0x1f, RZ ;  /* 0x0000001f0c007819 */ /* 0x002fe200000006ff */
[----:B------:R-:W-:Y:S02]  /*1ce0*/  UIADD3.X UR15, UPT, UPT, URZ, UR27, URZ, UP1, !UPT ;  /* 0x0000001bff0f7290 */ /* 0x000fe40008ffe4ff */
[----:B------:R-:W-:Y:S01]  /*1cf0*/  UIADD3 UR32, UPT, UPT, UR13, 0x8400, UR32 ;  /* 0x000084000d207890 */ /* 0x000fe2000fffe020 */
[----:B------:R3:W4:Y:S01]  /*1d00*/  SYNCS.PHASECHK.TRANS64.TRYWAIT P0, [UR5+0x20], R0 ;  /* 0x00002000ff0075a7 */ /* 0x0007220008001105 */
[----:B------:R-:W-:-:S02]  /*1d10*/  UPRMT UR7, URZ, 0x5410, UR24 ;  /* 0x00005410ff077896 */ /* 0x000fc40008000018 */
[----:B------:R-:W-:Y:S02]  /*1d20*/  UIADD3 UR8, UPT, UPT, UR8, 0x10400, URZ ;  /* 0x0001040008087890 */ /* 0x000fe4000fffe0ff */
[----:B------:R-:W-:Y:S01]  /*1d30*/  UIADD3.X UR5, UPT, UPT, URZ, UR27, URZ, UP0, !UPT ;  /* 0x0000001bff057290 */ /* 0x000fe200087fe4ff */
[----:B------:R-:W-:Y:S01]  /*1d40*/  UMOV UR18, 0x0 ;  /* 0x0000000000127882 */ /* 0x000fe20000000000 */
[----:B------:R-:W-:Y:S01]  /*1d50*/  UMOV UR19, 0x10000000 ;  /* 0x1000000000137882 */ /* 0x000fe20000000000 */
[----:B------:R-:W-:Y:S01]  /*1d60*/  UMOV UR10, UR34 ;  /* 0x00000022000a7c82 */ /* 0x000fe20008000000 */
[----:B------:R-:W-:Y:S01]  /*1d70*/  UMOV UR12, UR36 ;  /* 0x00000024000c7c82 */ /* 0x000fe20008000000 */
[----:B------:R-:W-:Y:S01]  /*1d80*/  UMOV UR9, UR33 ;  /* 0x0000002100097c82 */ /* 0x000fe20008000000 */
[----:B------:R1:W-:Y:S03]  /*1d90*/  UTMALDG.3D.MULTICAST.2CTA [UR32], [UR14], UR7, desc[UR18] ;  /* 0x000012200e0073b4 */ /* 0x0003e60008211807 */
[----:B------:R2:W-:Y:S01]  /*1da0*/  UTMALDG.3D.2CTA [UR8], [UR4], desc[UR18] ;  /* 0x00001208040075b4 */ /* 0x0005e20008211000 */
[----:B-1----:R-:W-:Y:S01]  /*1db0*/  UIADD3 UR34, UPT, UPT, UR34, 0x40, URZ ;  /* 0x0000004022227890 */ /* 0x002fe2000fffe0ff */
[----:B------:R-:W-:Y:S01]  /*1dc0*/  UMOV UR7, UR29 ;  /* 0x0000001d00077c82 */ /* 0x000fe20008000000 */
[----:B--2---:R-:W-:Y:S01]  /*1dd0*/  UMOV UR4, UR6 ;  /* 0x0000000600047c82 */ /* 0x004fe20008000000 */
[----:B------:R-:W-:Y:S09]  /*1de0*/  BRA.U UP2, `(.L_x_31) ;  /* 0xfffffffd02487547 */ /* 0x000ff2000b83ffff */
.L_x_25:
[----:B------:R-:W-:Y:S01]  /*1df0*/  ULEA UR4, UR6, UR13, 0x3 ;  /* 0x0000000d06047291 */ /* 0x000fe2000f8e18ff */
[----:B-1-3--:R-:W-:Y:S01]  /*1e00*/  SHF.L.U32 R0, R12, 0x1f, RZ ;  /* 0x0000001f0c007819 */ /* 0x00afe200000006ff */
[----:B------:R-:W-:Y:S01]  /*1e10*/  @!P1 SYNCS.ARRIVE.TRANS64.A1T0 RZ, [UR13+0x68], RZ ;  /* 0x000068ffffff99a7 */ /* 0x000fe2000810000d */
[----:B------:R-:W-:-:S06]  /*1e20*/  UISETP.GT.AND UP0, UPT, UR41, UR40, UPT ;  /* 0x000000282900728c */ /* 0x000fcc000bf04270 */
[----:B--2-4-:R1:W2:Y:S03]  /*1e30*/  SYNCS.PHASECHK.TRANS64.TRYWAIT P0, [UR4+0x20], R0 ;  /* 0x00002000ff0075a7 */ /* 0x0142a60008001104 */
[----:B------:R-:W-:Y:S05]  /*1e40*/  BRA.U !UP0, `(.L_x_32) ;  /* 0x0000000108c07547 */ /* 0x000fea000b800000 */
[----:B------:R-:W-:Y:S01]  /*1e50*/  UIADD3 UR25, UPT, UPT, UR45, UR7, URZ ;  /* 0x000000072d197290 */ /* 0x000fe2000fffe0ff */
[----:B------:R-:W-:-:S11]  /*1e60*/  UMOV UR4, UR6 ;  /* 0x0000000600047c82 */ /* 0x000fd60008000000 */
.L_x_38:
[----:B------:R-:W-:Y:S01]  /*1e70*/  ULEA UR17, UR4, UR13, 0x3 ;  /* 0x0000000d04117291 */ /* 0x000fe2000f8e18ff */
[----:B--2---:R-:W-:Y:S01]  /*1e80*/  @P3 MOV R2, 0x6000 ;  /* 0x0000600000023802 */ /* 0x004fe20000000f00 */
[----:B--2-4-:R-:W-:Y:S10]  /*1e90*/  @P0 BRA `(.L_x_33) ;  /* 0x00000000000c0947 */ /* 0x014ff40003800000 */
[----:B------:R-:W-:-:S04]  /*1ea0*/  SHF.L.U32 R3, R12, 0x1f, RZ ;  /* 0x0000001f0c037819 */ /* 0x000fc800000006ff */
[----:B------:R-:W2:Y:S02]  /*1eb0*/  SYNCS.PHASECHK.TRANS64.TRYWAIT P0, [UR17+0x20], R3 ;  /* 0x00002003ff0075a7 */ /* 0x000ea40008001111 */
[----:B--2---:R-:W-:Y:S05]  /*1ec0*/  @!P0 BRA `(.L_x_34) ;  /* 0x0000006c00dc8947 */ /* 0x004fea0003800000 */
.L_x_33:
[----:B------:R2:W-:Y:S01]  /*1ed0*/  @P3 SYNCS.ARRIVE.TRANS64 RZ, [UR17], R2 ;  /* 0x00000002ffff39a7 */ /* 0x0005e20008000011 */
[----:B------:R-:W-:-:S04]  /*1ee0*/  ULOP3.LUT UR5, UR21, 0x2, URZ, 0xfc, !UPT ;  /* 0x0000000215057892 */ /* 0x000fc8000f8efcff */
[----:B------:R-:W-:-:S09]  /*1ef0*/  UISETP.NE.AND UP0, UPT, UR5, 0x2, UPT ;  /* 0x000000020500788c */ /* 0x000fd2000bf05270 */
[----:B------:R-:W-:Y:S05]  /*1f00*/  BRA.U UP0, `(.L_x_35) ;  /* 0x0000000100047547 */ /* 0x000fea000b800000 */
[----:B------:R-:W-:Y:S05]  /*1f10*/  BPT.TRAP 0x1 ;  /* 0x000000040000795c */ /* 0x000fea0000300000 */
.L_x_35:
[----:B------:R-:W-:Y:S04]  /*1f20*/  BSSY.RECONVERGENT B0, `(.L_x_36) ;  /* 0x0000003000007945 */ /* 0x000fe80003800200 */
[----:B------:R-:W-:Y:S05]  /*1f30*/  @!P2 BRA `(.L_x_37) ;  /* 0x000000000004a947 */ /* 0x000fea0003800000 */
[----:B------:R-:W-:Y:S05]  /*1f40*/  BPT.TRAP 0x1 ;  /* 0x000000040000795c */ /* 0x000fea0000300000 */
.L_x_37:
[----:B------:R-:W-:Y:S05]  /*1f50*/  BSYNC.RECONVERGENT B0 ;  /* 0x0000000000007941 */ /* 0x000fea0003800200 */
.L_x_36:
[----:B------:R-:W-:Y:S02]  /*1f60*/  UIADD3 UR5, UPT, UPT, UR4, 0x1, URZ ;  /* 0x0000000104057890 */ /* 0x000fe4000fffe0ff */
[----:B------:R-:W-:Y:S02]  /*1f70*/  UIADD3 UR14, UP1, UPT, UR26, 0x80, URZ ;  /* 0x000000801a0e7890 */ /* 0x000fe4000ff3e0ff */
[----:B------:R-:W-:Y:S02]  /*1f80*/  UISETP.NE.AND UP0, UPT, UR5, 0x4, UPT ;  /* 0x000000040500788c */ /* 0x000fe4000bf05270 */
[----:B------:R-:W-:Y:S02]  /*1f90*/  ULEA UR16, UR4, UR30, 0xd ;  /* 0x0000001e04107291 */ /* 0x000fe4000f8e68ff */
[----:B------:R-:W-:Y:S02]  /*1fa0*/  USEL UR8, URZ, 0x1, UP0 ;  /* 0x00000001ff087887 */ /* 0x000fe40008000000 */
[----:B------:R-:W-:-:S02]  /*1fb0*/  USEL UR6, UR5, URZ, UP0 ;  /* 0x000000ff05067287 */ /* 0x000fc40008000000 */
[----:B------:R-:W-:Y:S02]  /*1fc0*/  UIADD3 UR22, UP0, UPT, UR26, 0x180, URZ ;  /* 0x000001801a167890 */ /* 0x000fe4000ff1e0ff */
[----:B------:R-:W-:Y:S01]  /*1fd0*/  LOP3.LUT R12, R12, UR8, RZ, 0x3c, !PT ;  /* 0x000000080c0c7c12 */ /* 0x000fe2000f8e3cff */
[----:B------:R-:W-:Y:S02]  /*1fe0*/  ULEA UR8, UR4, UR13, 0xc ;  /* 0x0000000d04087291 */ /* 0x000fe4000f8e60ff */
[----:B------:R-:W-:Y:S01]  /*1ff0*/  ULEA UR5, UR6, UR13, 0x3 ;  /* 0x0000000d06057291 */ /* 0x000fe2000f8e18ff */
[----:B-1----:R-:W-:Y:S01]  /*2000*/  SHF.L.U32 R0, R12, 0x1f, RZ ;  /* 0x0000001f0c007819 */ /* 0x002fe200000006ff */
[----:B------:R-:W-:Y:S02]  /*2010*/  USHF.L.U32 UR18, UR7, 0x6, URZ ;  /* 0x0000000607127899 */ /* 0x000fe400080006ff */
[----:B------:R-:W-:Y:S02]  /*2020*/  ULOP3.LUT UR17, UR17, 0xfefffff8, URZ, 0xc0, !UPT ;  /* 0xfefffff811117892 */ /* 0x000fe4000f8ec0ff */
[----:B------:R-:W-:-:S02]  /*2030*/  UIADD3.X UR15, UPT, UPT, URZ, UR27, URZ, UP1, !UPT ;  /* 0x0000001bff0f7290 */ /* 0x000fc40008ffe4ff */
[----:B------:R-:W-:Y:S01]  /*2040*/  UPRMT UR4, URZ, 0x5410, UR24 ;  /* 0x00005410ff047896 */ /* 0x000fe20008000018 */
[----:B------:R3:W4:Y:S01]  /*2050*/  SYNCS.PHASECHK.TRANS64.TRYWAIT P0, [UR5+0x20], R0 ;  /* 0x00002000ff0075a7 */ /* 0x0007220008001105 */
[----:B------:R-:W-:Y:S02]  /*2060*/  UIADD3 UR8, UPT, UPT, UR8, 0x10400, URZ ;  /* 0x0001040008087890 */ /* 0x000fe4000fffe0ff */
[----:B------:R-:W-:Y:S01]  /*2070*/  UIADD3.X UR23, UPT, UPT, URZ, UR27, URZ, UP0, !UPT ;  /* 0x0000001bff177290 */ /* 0x000fe200087fe4ff */
[----:B------:R-:W-:Y:S01]  /*2080*/  UMOV UR32, 0x0 ;  /* 0x0000000000207882 */ /* 0x000fe20000000000 */
[----:B------:R-:W-:Y:S01]  /*2090*/  UMOV UR33, 0x10000000 ;  /* 0x1000000000217882 */ /* 0x000fe20000000000 */
[----:B------:R-:W-:Y:S01]  /*20a0*/  UMOV UR19, UR35 ;  /* 0x0000002300137c82 */ /* 0x000fe20008000000 */
[----:B------:R-:W-:Y:S01]  /*20b0*/  UMOV UR20, UR36 ;  /* 0x0000002400147c82 */ /* 0x000fe20008000000 */
[----:B------:R-:W-:Y:S01]  /*20c0*/  UMOV UR12, UR36 ;  /* 0x00000024000c7c82 */ /* 0x000fe20008000000 */
[----:B------:R-:W-:Y:S01]  /*20d0*/  UMOV UR9, UR17 ;  /* 0x0000001100097c82 */ /* 0x000fe20008000000 */
[----:B------:R-:W-:Y:S01]  /*20e0*/  UMOV UR10, UR18 ;  /* 0x00000012000a7c82 */ /* 0x000fe20008000000 */
[----:B------:R1:W-:Y:S01]  /*20f0*/  UTMALDG.3D.MULTICAST.2CTA [UR16], [UR14], UR4, desc[UR32] ;  /* 0x000020100e0073b4 */ /* 0x0003e20008211804 */
[----:B------:R-:W-:-:S04]  /*2100*/  UIADD3 UR7, UPT, UPT, UR7, 0x1, URZ ;  /* 0x0000000107077890 */ /* 0x000fc8000fffe0ff */
[----:B------:R-:W-:Y:S01]  /*2110*/  UISETP.NE.AND UP0, UPT, UR7, UR25, UPT ;  /* 0x000000190700728c */ /* 0x000fe2000bf05270 */
[----:B------:R3:W-:Y:S01]  /*2120*/  UTMALDG.3D.2CTA [UR8], [UR22], desc[UR32] ;  /* 0x00002008160075b4 */ /* 0x0007e20008211000 */
[----:B-1----:R-:W-:-:S07]  /*2130*/  UMOV UR4, UR6 ;  /* 0x0000000600047c82 */ /* 0x002fce0008000000 */
[----:B---3--:R-:W-:Y:S05]  /*2140*/  BRA.U UP0, `(.L_x_38) ;  /* 0xfffffffd00487547 */ /* 0x008fea000b83ffff */
.L_x_32:
[C---:B------:R-:W-:Y:S01]  /*2150*/  LEA R3, R11.reuse, UR13, 0x3 ;  /* 0x0000000d0b037c11 */ /* 0x040fe2000f8e18ff */
[----:B------:R-:W-:Y:S01]  /*2160*/  NOP ;  /* 0x0000000000007918 */ /* 0x000fe20000000000 */
[----:B-1----:R-:W-:Y:S02]  /*2170*/  SHF.L.U32 R0, R10, 0x1f, RZ ;  /* 0x0000001f0a007819 */ /* 0x002fe400000006ff */
[----:B------:R-:W-:Y:S02]  /*2180*/  LEA R5, R11, UR13, 0x4 ;  /* 0x0000000d0b057c11 */ /* 0x000fe4000f8e20ff */
[----:B--2-4-:R-:W1:Y:S02]  /*2190*/  SYNCS.PHASECHK.TRANS64.TRYWAIT P0, [R3+URZ+0x70], R0 ;  /* 0x00007000030075a7 */ /* 0x014e6400080011ff */
[----:B-1----:R-:W-:Y:S05]  /*21a0*/  @!P0 BRA `(.L_x_39) ;  /* 0x0000006c003c8947 */ /* 0x002fea0003800000 */
.L_x_127:
[----:B------:R-:W2:Y:S01]  /*21b0*/  LDS.128 R4, [R5+0x100] ;  /* 0x0001000005047984 */ /* 0x000ea20000000c00 */
[----:B------:R-:W-:Y:S01]  /*21c0*/  UISETP.GE.AND UP0, UPT, UR42, 0x1, UPT ;  /* 0x000000012a00788c */ /* 0x000fe2000bf06270 */
[----:B------:R-:W-:Y:S01]  /*21d0*/  @!PT LDS RZ, [RZ] ;  /* 0x00000000fffff984 */ /* 0x000fe20000000800 */
[----:B------:R-:W-:Y:S01]  /*21e0*/  @!PT LDS RZ, [RZ] ;  /* 0x00000000fffff984 */ /* 0x000fe20000000800 */
[----:B------:R-:W-:Y:S01]  /*21f0*/  @!PT LDS RZ, [RZ] ;  /* 0x00000000fffff984 */ /* 0x000fe20000000800 */
[----:B------:R-:W-:Y:S01]  /*2200*/  @!PT LDS RZ, [RZ] ;  /* 0x00000000fffff984 */ /* 0x000fe20000000800 */
[----:B------:R3:W-:Y:S06]  /*2210*/  MEMBAR.ALL.CTA ;  /* 0x0000000000007992 */ /* 0x0007ec0000008000 */
[----:B---3--:R-:W3:Y:S01]  /*2220*/  FENCE.VIEW.ASYNC.S ;  /* 0x00000000000073c6 */ /* 0x008ee20000000000 */
[----:B--2---:R-:W-:-:S13]  /*2230*/  LOP3.LUT P0, RZ, R6, 0x1, RZ, 0xc0, !PT ;  /* 0x0000000106ff7812 */ /* 0x004fda000780c0ff */
[----:B---3--:R-:W-:Y:S01]  /*2240*/  VOTEU.ANY UP1, P0 ;  /* 0x0000000000ff7886 */ /* 0x008fe20000020100 */
[----:B------:R-:W-:-:S13]  /*2250*/  PLOP3.LUT P0, PT, PT, PT, UP1, 0x80, 0x8 ;  /* 0x000000000008781c */ /* 0x000fda0003f0f018 */
[----:B-1----:R-:W-:Y:S02]  /*2260*/  @P0 LOP3.LUT R0, R5, 0xffff, RZ, 0xc0, !PT ;  /* 0x0000ffff05000812 */ /* 0x002fe400078ec0ff */
[----:B------:R-:W-:Y:S02]  /*2270*/  @P0 MOV R2, R4 ;  /* 0x0000000400020202 */ /* 0x000fe40000000f00 */
[----:B------:R-:W-:Y:S01]  /*2280*/  @P0 R2UR UR5, R0 ;  /* 0x00000000000502ca */ /* 0x000fe200000e0000 */
[----:B------:R-:W-:Y:S01]  /*2290*/  VIADD R0, R3, 0x80 ;  /* 0x0000008003007836 */ /* 0x000fe20000000000 */
[----:B------:R-:W-:Y:S02]  /*22a0*/  @P0 SHF.R.U32.HI R4, RZ, 0x10, R5 ;  /* 0x00000010ff040819 */ /* 0x000fe40000011605 */
[----:B------:R-:W-:Y:S02]  /*22b0*/  @P0 R2UR UR7, R2 ;  /* 0x00000000020702ca */ /* 0x000fe400000e0000 */
[----:B------:R-:W-:-:S02]  /*22c0*/  PRMT R0, RZ, 0x654, R0 ;  /* 0x00000654ff007816 */ /* 0x000fc40000000000 */
[----:B------:R-:W-:Y:S02]  /*22d0*/  @P0 R2UR UR4, R4 ;  /* 0x00000000040402ca */ /* 0x000fe400000e0000 */
[----:B------:R1:W-:Y:S03]  /*22e0*/  SYNCS.ARRIVE.TRANS64.RED.A1T0 RZ, [R0+URZ], RZ ;  /* 0x000000ff00ff79a7 */ /* 0x0003e600081004ff */
[----:B------:R-:W-:-:S04]  /*22f0*/  @UP1 UMOV UR31, UR5 ;  /* 0x00000005001f1c82 */ /* 0x000fc80008000000 */
[----:B------:R-:W-:-:S04]  /*2300*/  @UP1 UMOV UR37, UR7 ;  /* 0x0000000700251c82 */ /* 0x000fc80008000000 */
[----:B------:R-:W-:Y:S01]  /*2310*/  @UP1 UMOV UR36, UR4 ;  /* 0x0000000400241c82 */ /* 0x000fe20008000000 */
[----:B------:R-:W-:Y:S05]  /*2320*/  BRA.U !UP0, `(.L_x_40) ;  /* 0x0000000108d47547 */ /* 0x000fea000b800000 */
[----:B------:R-:W2:Y:S01]  /*2330*/  LDCU.128 UR16, c[0x0][0xb10] ;  /* 0x00016200ff1077ac */ /* 0x000ea20008000c00 */
[----:B------:R-:W3:Y:S01]  /*2340*/  LDCU UR12, c[0x0][0xb20] ;  /* 0x00016400ff0c77ac */ /* 0x000ee20008000800 */
[----:B------:R-:W4:Y:S01]  /*2350*/  LDCU UR20, c[0x0][0xb0c] ;  /* 0x00016180ff1477ac */ /* 0x000f220008000800 */
[----:B------:R-:W1:Y:S01]  /*2360*/  LDCU.64 UR8, c[0x0][0xb28] ;  /* 0x00016500ff0877ac */ /* 0x000e620008000a00 */
[----:B------:R-:W-:Y:S02]  /*2370*/  UISETP.NE.AND UP3, UPT, UR42, 0x1, UPT ;  /* 0x000000012a00788c */ /* 0x000fe4000bf65270 */
[----:B--2---:R-:W-:Y:S02]  /*2380*/  UIMAD.WIDE.U32 UR10, UR38, UR19, URZ ;  /* 0x00000013260a72a5 */ /* 0x004fe4000f8e00ff */
[----:B------:R-:W-:Y:S02]  /*2390*/  UIMAD.WIDE.U32 UR4, UR39, UR16, URZ ;  /* 0x00000010270472a5 */ /* 0x000fe4000f8e00ff */
[----:B------:R-:W-:-:S02]  /*23a0*/  UISETP.NE.AND UP0, UPT, UR18, 0x1, UPT ;  /* 0x000000011200788c */ /* 0x000fc4000bf05270 */
[----:B------:R-:W-:Y:S01]  /*23b0*/  UIMAD.WIDE.U32 UR22, UR31, UR19, URZ ;  /* 0x000000131f1672a5 */ /* 0x000fe2000f8e00ff */
[----:B------:R-:W-:Y:S02]  /*23c0*/  UMOV UR10, UR11 ;  /* 0x0000000b000a7c82 */ /* 0x000fe40008000000 */
[----:B------:R-:W-:Y:S01]  /*23d0*/  UMOV UR4, UR5 ;  /* 0x0000000500047c82 */ /* 0x000fe20008000000 */
[----:B---3--:R-:W-:Y:S02]  /*23e0*/  USHF.R.U32.HI UR10, URZ, UR12, UR10 ;  /* 0x0000000cff0a7299 */ /* 0x008fe4000801160a */
[----:B----4-:R-:W-:Y:S02]  /*23f0*/  UISETP.NE.AND UP2, UPT, UR20, 0x1, UPT ;  /* 0x000000011400788c */ /* 0x010fe4000bf45270 */
[----:B------:R-:W-:Y:S02]  /*2400*/  USHF.R.U32.HI UR4, URZ, UR17, UR4 ;  /* 0x00000011ff047299 */ /* 0x000fe40008011604 */
[----:B------:R-:W-:-:S02]  /*2410*/  USEL UR5, UR38, UR10, !UP0 ;  /* 0x0000000a26057287 */ /* 0x000fc4000c000000 */
[----:B------:R-:W-:Y:S02]  /*2420*/  USEL UR7, UR39, UR4, !UP2 ;  /* 0x0000000427077287 */ /* 0x000fe4000d000000 */
[----:B-1----:R-:W-:Y:S01]  /*2430*/  UIMAD.WIDE.U32 UR10, UR5, UR8, URZ ;  /* 0x00000008050a72a5 */ /* 0x002fe2000f8e00ff */
[----:B------:R-:W-:Y:S01]  /*2440*/  UMOV UR4, UR23 ;  /* 0x0000001700047c82 */ /* 0x000fe20008000000 */
[----:B------:R-:W-:Y:S02]  /*2450*/  UIMAD.WIDE.U32 UR14, UR37, UR16, URZ ;  /* 0x00000010250e72a5 */ /* 0x000fe4000f8e00ff */
[----:B------:R-:W-:-:S03]  /*2460*/  UIMAD.WIDE.U32 UR22, UR7, UR8, URZ ;  /* 0x00000008071672a5 */ /* 0x000fc6000f8e00ff */
[----:B------:R-:W-:Y:S01]  /*2470*/  UMOV UR10, UR11 ;  /* 0x0000000b000a7c82 */ /* 0x000fe20008000000 */
[----:B------:R-:W-:Y:S02]  /*2480*/  USHF.R.U32.HI UR4, URZ, UR12, UR4 ;  /* 0x0000000cff047299 */ /* 0x000fe40008011604 */
[----:B------:R-:W-:Y:S01]  /*2490*/  @UP3 USHF.R.U32.HI UR5, URZ, UR9, UR10 ;  /* 0x00000009ff053299 */ /* 0x000fe2000801160a */
[----:B------:R-:W-:Y:S01]  /*24a0*/  UMOV UR14, UR15 ;  /* 0x0000000f000e7c82 */ /* 0x000fe20008000000 */
[----:B------:R-:W-:Y:S01]  /*24b0*/  UMOV UR22, UR23 ;  /* 0x0000001700167c82 */ /* 0x000fe20008000000 */
[----:B------:R-:W-:Y:S02]  /*24c0*/  USHF.R.U32.HI UR17, URZ, UR17, UR14 ;  /* 0x00000011ff117299 */ /* 0x000fe4000801160e */
[----:B------:R-:W-:Y:S02]  /*24d0*/  USEL UR4, UR31, UR4, !UP0 ;  /* 0x000000041f047287 */ /* 0x000fe4000c000000 */
[----:B------:R-:W-:-:S02]  /*24e0*/  @UP3 USHF.R.U32.HI UR7, URZ, UR9, UR22 ;  /* 0x00000009ff073299 */ /* 0x000fc40008011616 */
[----:B------:R-:W-:Y:S02]  /*24f0*/  UIMAD UR10, UR42, UR5, URZ ;  /* 0x000000052a0a72a4 */ /* 0x000fe4000f8e02ff */
[----:B------:R-:W-:Y:S02]  /*2500*/  USEL UR5, UR37, UR17, !UP2 ;  /* 0x0000001125057287 */ /* 0x000fe4000d000000 */
[----:B------:R-:W-:Y:S02]  /*2510*/  UIMAD UR12, UR42, UR7, URZ ;  /* 0x000000072a0c72a4 */ /* 0x000fe4000f8e02ff */
[----:B------:R-:W-:Y:S02]  /*2520*/  UISETP.GE.AND UP0, UPT, UR4, UR10, UPT ;  /* 0x0000000a0400728c */ /* 0x000fe4000bf06270 */
[----:B------:R-:W-:Y:S02]  /*2530*/  UIMAD.WIDE.U32 UR10, UR4, UR8, URZ ;  /* 0x00000008040a72a5 */ /* 0x000fe4000f8e00ff */
[----:B------:R-:W-:-:S02]  /*2540*/  UISETP.GE.OR UP0, UPT, UR5, UR12, UP0 ;  /* 0x0000000c0500728c */ /* 0x000fc40008706670 */
[----:B------:R-:W-:Y:S02]  /*2550*/  UIMAD.WIDE.U32 UR14, UR5, UR8, URZ ;  /* 0x00000008050e72a5 */ /* 0x000fe4000f8e00ff */
[----:B------:R-:W-:Y:S01]  /*2560*/  UIADD3 UR12, UPT, UPT, -UR5, URZ, URZ ;  /* 0x000000ff050c7290 */ /* 0x000fe2000fffe1ff */
[----:B------:R-:W-:Y:S01]  /*2570*/  UMOV UR10, UR11 ;  /* 0x0000000b000a7c82 */ /* 0x000fe20008000000 */
[----:B------:R-:W-:Y:S02]  /*2580*/  UIADD3 UR11, UPT, UPT, -UR4, URZ, URZ ;  /* 0x000000ff040b7290 */ /* 0x000fe4000fffe1ff */
[----:B------:R-:W-:-:S03]  /*2590*/  USHF.R.U32.HI UR10, URZ, UR9, UR10 ;  /* 0x00000009ff0a7299 */ /* 0x000fc6000801160a */
[----:B------:R-:W-:Y:S01]  /*25a0*/  @!UP0 UMOV UR8, UR15 ;  /* 0x0000000f00088c82 */ /* 0x000fe20008000000 */
[----:B------:R-:W-:Y:S02]  /*25b0*/  UIMAD UR11, UR18, UR11, UR31 ;  /* 0x0000000b120b72a4 */ /* 0x000fe4000f8e021f */
[----:B------:R-:W-:Y:S02]  /*25c0*/  USEL UR10, UR4, UR10, !UP3 ;  /* 0x0000000a040a7287 */ /* 0x000fe4000d800000 */
[----:B------:R-:W-:Y:S02]  /*25d0*/  @!UP0 USHF.R.U32.HI UR8, URZ, UR9, UR8 ;  /* 0x00000009ff088299 */ /* 0x000fe40008011608 */
[----:B------:R-:W-:Y:S02]  /*25e0*/  UIADD3 UR9, UPT, UPT, -UR10, URZ, URZ ;  /* 0x000000ff0a097290 */ /* 0x000fe4000fffe1ff */
[----:B------:R-:W-:Y:S02]  /*25f0*/  @!UP0 USEL UR8, UR5, UR8, !UP3 ;  /* 0x0000000805088287 */ /* 0x000fe4000d800000 */
[----:B------:R-:W-:-:S02]  /*2600*/  UIMAD UR9, UR42, UR9, UR4 ;  /* 0x000000092a0972a4 */ /* 0x000fc4000f8e0204 */
[----:B------:R-:W-:Y:S02]  /*2610*/  @!UP0 UIADD3 UR10, UPT, UPT, UR10, -UR8, URZ ;  /* 0x800000080a0a8290 */ /* 0x000fe4000fffe0ff */
[----:B------:R-:W-:Y:S02]  /*2620*/  @!UP0 UIMAD UR8, UR9, UR7, UR8 ;  /* 0x00000007090882a4 */ /* 0x000fe4000f8e0208 */
[----:B------:R-:W-:Y:S02]  /*2630*/  @!UP0 UIMAD UR4, UR42, UR10, UR5 ;  /* 0x0000000a2a0482a4 */ /* 0x000fe4000f8e0205 */
[----:B------:R-:W-:Y:S02]  /*2640*/  UIMAD UR7, UR20, UR12, UR37 ;  /* 0x0000000c140772a4 */ /* 0x000fe4000f8e0225 */
[----:B------:R-:W-:Y:S01]  /*2650*/  UIMAD UR31, UR4, UR18, UR11 ;  /* 0x00000012041f72a4 */ /* 0x000fe2000f8e020b */
[----:B------:R-:W-:Y:S02]  /*2660*/  @!UP0 UMOV UR5, UR8 ;  /* 0x0000000800058c82 */ /* 0x000fe40008000000 */
[----:B------:R-:W-:-:S12]  /*2670*/  UIMAD UR37, UR5, UR20, UR7 ;  /* 0x00000014052572a4 */ /* 0x000fd8000f8e0207 */
.L_x_40:
[----:B------:R-:W2:Y:S02]  /*2680*/  LDCU UR4, c[0x0][0xb30] ;  /* 0x00016600ff0477ac */ /* 0x000ea40008000800 */
[----:B--2---:R-:W-:-:S09]  /*2690*/  UISETP.NE.AND UP0, UPT, UR4, 0x1, UPT ;  /* 0x000000010400788c */ /* 0x004fd2000bf05270 */
[----:B------:R-:W-:Y:S05]  /*26a0*/  BRA.U UP0, `(.L_x_41) ;  /* 0x0000000100447547 */ /* 0x000fea000b800000 */
[----:B------:R-:W2:Y:S01]  /*26b0*/  LDCU.128 UR16, c[0x0][0xb10] ;  /* 0x00016200ff1077ac */ /* 0x000ea20008000c00 */
[----:B------:R-:W3:Y:S01]  /*26c0*/  LDCU UR10, c[0x0][0xb0c] ;  /* 0x00016180ff0a77ac */ /* 0x000ee20008000800 */
[----:B------:R-:W4:Y:S01]  /*26d0*/  LDCU UR7, c[0x0][0xb20] ;  /* 0x00016400ff0777ac */ /* 0x000f220008000800 */
[----:B--2---:R-:W-:Y:S02]  /*26e0*/  UIMAD.WIDE.U32 UR8, UR37, UR16, URZ ;  /* 0x00000010250872a5 */ /* 0x004fe4000f8e00ff */
[----:B------:R-:W-:Y:S02]  /*26f0*/  UIMAD.WIDE.U32 UR4, UR31, UR19, URZ ;  /* 0x000000131f0472a5 */ /* 0x000fe4000f8e00ff */
[----:B---3--:R-:W-:Y:S02]  /*2700*/  UISETP.NE.AND UP2, UPT, UR10, 0x1, UPT ;  /* 0x000000010a00788c */ /* 0x008fe4000bf45270 */
[----:B------:R-:W-:Y:S01]  /*2710*/  UISETP.NE.AND UP0, UPT, UR18, 0x1, UPT ;  /* 0x000000011200788c */ /* 0x000fe2000bf05270 */
[----:B------:R-:W-:-:S02]  /*2720*/  UMOV UR8, UR9 ;  /* 0x0000000900087c82 */ /* 0x000fc40008000000 */
[----:B------:R-:W-:Y:S01]  /*2730*/  UMOV UR4, UR5 ;  /* 0x0000000500047c82 */ /* 0x000fe20008000000 */
[----:B------:R-:W-:Y:S02]  /*2740*/  USHF.R.U32.HI UR17, URZ, UR17, UR8 ;  /* 0x00000011ff117299 */ /* 0x000fe40008011608 */
[----:B----4-:R-:W-:Y:S02]  /*2750*/  USHF.R.U32.HI UR4, URZ, UR7, UR4 ;  /* 0x00000007ff047299 */ /* 0x010fe40008011604 */
[----:B------:R-:W-:Y:S02]  /*2760*/  USEL UR5, UR37, UR17, !UP2 ;  /* 0x0000001125057287 */ /* 0x000fe4000d000000 */
[----:B------:R-:W-:-:S04]  /*2770*/  USEL UR4, UR31, UR4, !UP0 ;  /* 0x000000041f047287 */ /* 0x000fc8000c000000 */
[----:B------:R-:W-:Y:S02]  /*2780*/  UIADD3 UR7, UPT, UPT, UR5, -UR4, URZ ;  /* 0x8000000405077290 */ /* 0x000fe4000fffe0ff */
[----:B------:R-:W-:Y:S02]  /*2790*/  UIADD3 UR4, UPT, UPT, -UR5, UR4, URZ ;  /* 0x0000000405047290 */ /* 0x000fe4000fffe1ff */
[----:B------:R-:W-:Y:S02]  /*27a0*/  UIMAD UR31, UR7, UR18, UR31 ;  /* 0x00000012071f72a4 */ /* 0x000fe4000f8e021f */
[----:B------:R-:W-:-:S12]  /*27b0*/  UIMAD UR37, UR4, UR10, UR37 ;  /* 0x0000000a042572a4 */ /* 0x000fd8000f8e0225 */
.L_x_41:
[----:B------:R-:W-:Y:S01]  /*27c0*/  VIADD R11, R11, 0x1 ;  /* 0x000000010b0b7836 */ /* 0x000fe20000000000 */
[----:B------:R-:W-:Y:S01]  /*27d0*/  PLOP3.LUT P1, PT, PT, PT, PT, 0x80, 0x8 ;  /* 0x000000000008781c */ /* 0x000fe20003f2f070 */
[----:B------:R-:W-:Y:S02]  /*27e0*/  UIADD3 UR16, UPT, UPT, UR37, UR62, URZ ;  /* 0x0000003e25107290 */ /* 0x000fe4000fffe0ff */
[----:B------:R-:W-:Y:S01]  /*27f0*/  UIADD3 UR20, UPT, UPT, UR31, UR59, URZ ;  /* 0x0000003b1f147290 */ /* 0x000fe2000fffe0ff */
[----:B------:R-:W-:-:S04]  /*2800*/  ISETP.NE.AND P0, PT, R11, 0x2, PT ;  /* 0x000000020b00780c */ /* 0x000fc80003f05270 */
[----:B------:R-:W-:Y:S02]  /*2810*/  SEL R3, RZ, 0x1, P0 ;  /* 0x00000001ff037807 */ /* 0x000fe40000000000 */
[----:B------:R-:W-:Y:S02]  /*2820*/  SEL R11, R11, RZ, P0 ;  /* 0x000000ff0b0b7207 */ /* 0x000fe40000000000 */
[----:B------:R-:W-:Y:S01]  /*2830*/  LOP3.LUT R10, R10, R3, RZ, 0x3c, !PT ;  /* 0x000000030a0a7212 */ /* 0x000fe200078e3cff */
[----:B------:R-:W-:Y:S06]  /*2840*/  BRA.U UP1, `(.L_x_42) ;  /* 0xfffffff101487547 */ /* 0x000fec000b83ffff */
[----:B------:R-:W-:Y:S01]  /*2850*/  UIADD3 UR13, UPT, UPT, UR13, 0x20, URZ ;  /* 0x000000200d0d7890 */ /* 0x000fe2000fffe0ff */
[----:B------:R-:W-:-:S03]  /*2860*/  SHF.L.U32 R3, R12, 0x1f, RZ ;  /* 0x0000001f0c037819 */ /* 0x000fc600000006ff */
[----:B------:R-:W-:-:S09]  /*2870*/  ULEA UR4, UR6, UR13, 0x3 ;  /* 0x0000000d06047291 */ /* 0x000fd2000f8e18ff */
[----:B------:R-:W2:Y:S02]  /*2880*/  SYNCS.PHASECHK.TRANS64.TRYWAIT P0, [UR4], R3 ;  /* 0x00000003ff0075a7 */ /* 0x000ea40008001104 */
[----:B--2---:R-:W-:Y:S05]  /*2890*/  @!P0 BRA `(.L_x_43) ;  /* 0x0000006400948947 */ /* 0x004fea0003800000 */
.L_x_129:
[----:B------:R-:W-:-:S04]  /*28a0*/  UIADD3 UR4, UPT, UPT, UR6, 0x1, URZ ;  /* 0x0000000106047890 */ /* 0x000fc8000fffe0ff */
[----:B------:R-:W-:-:S04]  /*28b0*/  UISETP.NE.AND UP0, UPT, UR4, 0x4, UPT ;  /* 0x000000040400788c */ /* 0x000fc8000bf05270 */
[----:B------:R-:W-:Y:S02]  /*28c0*/  USEL UR6, URZ, 0x1, UP0 ;  /* 0x00000001ff067887 */ /* 0x000fe40008000000 */
[----:B------:R-:W-:-:S04]  /*28d0*/  USEL UR4, UR4, URZ, UP0 ;  /* 0x000000ff04047287 */ /* 0x000fc80008000000 */
[----:B------:R-:W-:Y:S01]  /*28e0*/  ULEA UR5, UR4, UR13, 0x3 ;  /* 0x0000000d04057291 */ /* 0x000fe2000f8e18ff */
[----:B------:R-:W-:-:S04]  /*28f0*/  LOP3.LUT R2, R12, UR6, RZ, 0x3c, !PT ;  /* 0x000000060c027c12 */ /* 0x000fc8000f8e3cff */
[----:B-1----:R-:W-:-:S04]  /*2900*/  SHF.L.U32 R3, R2, 0x1f, RZ ;  /* 0x0000001f02037819 */ /* 0x002fc800000006ff */
[----:B------:R-:W1:Y:S02]  /*2910*/  SYNCS.PHASECHK.TRANS64.TRYWAIT P0, [UR5], R3 ;  /* 0x00000003ff0075a7 */ /* 0x000e640008001105 */
[----:B-1----:R-:W-:Y:S05]  /*2920*/  @!P0 BRA `(.L_x_44) ;  /* 0x0000006400888947 */ /* 0x002fea0003800000 */
.L_x_131:
        /* <DEDUP_REMOVED lines=9> */
.L_x_133:
[----:B------:R-:W-:-:S04]  /*29c0*/  UIADD3 UR4, UPT, UPT, UR4, 0x1, URZ ;  /* 0x0000000104047890 */ /* 0x000fc8000fffe0ff */
[----:B------:R-:W-:-:S04]  /*29d0*/  UISETP.NE.AND UP0, UPT, UR4, 0x4, UPT ;  /* 0x000000040400788c */ /* 0x000fc8000bf05270 */
[----:B------:R-:W-:Y:S02]  /*29e0*/  USEL UR5, URZ, 0x1, UP0 ;  /* 0x00000001ff057887 */ /* 0x000fe40008000000 */
[----:B------:R-:W-:-:S04]  /*29f0*/  USEL UR4, UR4, URZ, UP0 ;  /* 0x000000ff04047287 */ /* 0x000fc80008000000 */
[----:B------:R-:W-:Y:S01]  /*2a00*/  ULEA UR4, UR4, UR13, 0x3 ;  /* 0x0000000d04047291 */ /* 0x000fe2000f8e18ff */
[----:B-1----:R-:W-:-:S04]  /*2a10*/  LOP3.LUT R3, R2, UR5, RZ, 0x3c, !PT ;  /* 0x0000000502037c12 */ /* 0x002fc8000f8e3cff */
[----:B------:R-:W-:Y:S01]  /*2a20*/  SHF.L.U32 R3, R3, 0x1f, RZ ;  /* 0x0000001f03037819 */ /* 0x000fe200000006ff */
[----:B------:R-:W-:-:S07]  /*2a30*/  IMAD.U32 R0, RZ, RZ, UR4 ;  /* 0x00000004ff007e24 */ /* 0x000fce000f8e00ff */
.L_x_46:
[----:B-1----:R1:W2:Y:S02]  /*2a40*/  SYNCS.PHASECHK.TRANS64.TRYWAIT P0, [R0+URZ], R3 ;  /* 0x00000003000075a7 */ /* 0x0022a400080011ff */
[----:B--2---:R-:W-:Y:S05]  /*2a50*/  @!P0 NANOSLEEP.SYNCS 0x989680 ;  /* 0x009896800000895d */ /* 0x004fea0003900000 */
[----:B------:R-:W2:Y:S02]  /*2a60*/  @!P0 SYNCS.PHASECHK.TRANS64 P0, [R0+URZ], R3 ;  /* 0x00000003000085a7 */ /* 0x000ea400080010ff */
[----:B--2---:R-:W-:Y:S05]  /*2a70*/  @P0 EXIT ;  /* 0x000000000000094d */ /* 0x004fea0003800000 */
[----:B------:R-:W-:Y:S05]  /*2a80*/  BRA `(.L_x_46) ;  /* 0xfffffffc00ec7947 */ /* 0x000fea000383ffff */
.L_x_22:
[----:B------:R-:W-:-:S04]  /*2a90*/  UISETP.NE.AND UP0, UPT, UR48, URZ, UPT ;  /* 0x000000ff3000728c */ /* 0x000fc8000bf05270 */
[----:B------:R-:W-:-:S09]  /*2aa0*/  UISETP.NE.OR UP0, UPT, UR13, 0x1, UP0 ;  /* 0x000000010d00788c */ /* 0x000fd20008705670 */
[----:B------:R-:W-:Y:S05]  /*2ab0*/  BRA.U UP0, `(.L_x_47) ;  /* 0x0000000500487547 */ /* 0x000fea000b800000 */
[----:B------:R-:W-:Y:S01]  /*2ac0*/  ISETP.GE.U32.AND P2, PT, R0, 0x4, PT ;  /* 0x000000040000780c */ /* 0x000fe20003f46070 */
[----:B------:R-:W-:Y:S01]  /*2ad0*/  IMAD.MOV.U32 R12, RZ, RZ, 0x1 ;  /* 0x00000001ff0c7424 */ /* 0x000fe200078e00ff */
[----:B------:R-:W-:Y:S02]  /*2ae0*/  CS2R R10, SRZ ;  /* 0x00000000000a7805 */ /* 0x000fe4000001ff00 */
[----:B------:R-:W-:Y:S01]  /*2af0*/  CS2R R8, SRZ ;  /* 0x0000000000087805 */ /* 0x000fe2000001ff00 */
[----:B------:R-:W-:Y:S01]  /*2b00*/  UMOV UR4, 0x400 ;  /* 0x0000040000047882 */ /* 0x000fe20000000000 */
[----:B------:R-:W-:Y:S01]  /*2b10*/  UMOV UR5, URZ ;  /* 0x000000ff00057c82 */ /* 0x000fe20008000000 */
[----:B------:R-:W-:-:S12]  /*2b20*/  ULEA UR6, UR48, UR4, 0x18 ;  /* 0x0000000430067291 */ /* 0x000fd8000f8ec0ff */
.L_x_51:
[----:B------:R-:W-:Y:S02]  /*2b30*/  LEA R2, R8, UR6, 0x3 ;  /* 0x0000000608027c11 */ /* 0x000fe4000f8e18ff */
[----:B------:R-:W-:-:S03]  /*2b40*/  SHF.L.U32 R5, R9, 0x1f, RZ ;  /* 0x0000001f09057819 */ /* 0x000fc600000006ff */
[----:B------:R-:W-:Y:S01]  /*2b50*/  VIADD R4, R2, 0xe0 ;  /* 0x000000e002047836 */ /* 0x000fe20000000000 */
[----:B------:R-:W1:Y:S02]  /*2b60*/  SYNCS.PHASECHK.TRANS64.TRYWAIT P0, [R2+URZ+0xd0], R5 ;  /* 0x0000d005020075a7 */ /* 0x000e6400080011ff */
[----:B-1----:R-:W-:Y:S05]  /*2b70*/  @!P0 BRA `(.L_x_48) ;  /* 0x0000006400248947 */ /* 0x002fea0003800000 */
.L_x_134:
[----:B------:R-:W-:Y:S01]  /*2b80*/  ULEA UR4, UR5, UR6, 0x3 ;  /* 0x0000000605047291 */ /* 0x000fe2000f8e18ff */
[----:B------:R-:W-:Y:S02]  /*2b90*/  PRMT R4, RZ, 0x654, R4 ;  /* 0x00000654ff047816 */ /* 0x000fe40000000004 */
[----:B-1----:R-:W-:Y:S01]  /*2ba0*/  SHF.L.U32 R5, R12, 0x1f, RZ ;  /* 0x0000001f0c057819 */ /* 0x002fe200000006ff */
[----:B------:R-:W-:Y:S01]  /*2bb0*/  UIADD3 UR7, UPT, UPT, UR4, 0x70, URZ ;  /* 0x0000007004077890 */ /* 0x000fe2000fffe0ff */
[----:B------:R1:W-:Y:S05]  /*2bc0*/  SYNCS.ARRIVE.TRANS64.RED.A1T0 RZ, [R4+URZ], RZ ;  /* 0x000000ff04ff79a7 */ /* 0x0003ea00081004ff */
[----:B------:R-:W-:Y:S01]  /*2bd0*/  IMAD.U32 R7, RZ, RZ, UR7 ;  /* 0x00000007ff077e24 */ /* 0x000fe2000f8e00ff */
[----:B------:R-:W2:Y:S04]  /*2be0*/  SYNCS.PHASECHK.TRANS64.TRYWAIT P0, [UR4+0x80], R5 ;  /* 0x00008005ff0075a7 */ /* 0x000ea80008001104 */
[----:B------:R-:W-:Y:S01]  /*2bf0*/  PRMT R6, R0, 0x654, R7 ;  /* 0x0000065400067816 */ /* 0x000fe20000000007 */
[----:B-1----:R-:W-:Y:S01]  /*2c00*/  @!P2 IMAD.MOV.U32 R4, RZ, RZ, 0x10 ;  /* 0x00000010ff04a424 */ /* 0x002fe200078e00ff */
[----:B--2---:R-:W-:Y:S06]  /*2c10*/  @!P0 BRA `(.L_x_49) ;  /* 0x0000006400108947 */ /* 0x004fec0003800000 */
.L_x_136:
[----:B------:R-:W-:Y:S01]  /*2c20*/  ULEA UR8, UR5, UR6, 0x4 ;  /* 0x0000000605087291 */ /* 0x000fe2000f8e20ff */
[----:B------:R-:W-:Y:S01]  /*2c30*/  SEL R3, R6, R3, !P2 ;  /* 0x0000000306037207 */ /* 0x000fe20005000000 */
[----:B------:R-:W-:Y:S01]  /*2c40*/  UIADD3 UR9, UPT, UPT, UR4, 0x70, URZ ;  /* 0x0000007004097890 */ /* 0x000fe2000fffe0ff */
[----:B-1----:R-:W-:Y:S01]  /*2c50*/  LEA R2, R11, UR6, 0x3 ;  /* 0x000000060b027c11 */ /* 0x002fe2000f8e18ff */
[----:B------:R-:W-:Y:S01]  /*2c60*/  UIADD3 UR8, UPT, UPT, UR8, 0x100, URZ ;  /* 0x0000010008087890 */ /* 0x000fe2000fffe0ff */
[----:B------:R-:W-:Y:S01]  /*2c70*/  SHF.L.U32 R5, R10, 0x1f, RZ ;  /* 0x0000001f0a057819 */ /* 0x000fe200000006ff */
[----:B------:R1:W-:Y:S01]  /*2c80*/  @!P2 SYNCS.ARRIVE.TRANS64.RED RZ, [R3+URZ], R4 ;  /* 0x0000000403ffa9a7 */ /* 0x0003e200080004ff */
[----:B------:R-:W-:Y:S01]  /*2c90*/  UIADD3 UR4, UPT, UPT, UR5, 0x1, URZ ;  /* 0x0000000105047890 */ /* 0x000fe2000fffe0ff */
[----:B------:R-:W-:-:S03]  /*2ca0*/  VIADD R8, R8, 0x1 ;  /* 0x0000000108087836 */ /* 0x000fc60000000000 */
[----:B------:R-:W-:Y:S02]  /*2cb0*/  UISETP.NE.AND UP0, UPT, UR4, 0x2, UPT ;  /* 0x000000020400788c */ /* 0x000fe4000bf05270 */
[----:B------:R-:W-:Y:S06]  /*2cc0*/  UGETNEXTWORKID.BROADCAST [UR8], [UR9] ;  /* 0x00000000080073ca */ /* 0x000fec0008000100 */
[----:B------:R-:W-:Y:S01]  /*2cd0*/  USEL UR7, URZ, 0x1, UP0 ;  /* 0x00000001ff077887 */ /* 0x000fe20008000000 */
[----:B------:R-:W-:Y:S01]  /*2ce0*/  ISETP.NE.AND P0, PT, R8, 0x2, PT ;  /* 0x000000020800780c */ /* 0x000fe20003f05270 */
[----:B------:R-:W-:Y:S01]  /*2cf0*/  USEL UR5, UR4, URZ, UP0 ;  /* 0x000000ff04057287 */ /* 0x000fe20008000000 */
[----:B------:R-:W2:Y:S03]  /*2d00*/  SYNCS.PHASECHK.TRANS64.TRYWAIT P1, [R2+URZ+0x70], R5 ;  /* 0x00007005020075a7 */ /* 0x000ea600080211ff */
[----:B------:R-:W-:Y:S01]  /*2d10*/  LOP3.LUT R12, R12, UR7, RZ, 0x3c, !PT ;  /* 0x000000070c0c7c12 */ /* 0x000fe2000f8e3cff */
[----:B-12---:R-:W-:Y:S07]  /*2d20*/  @!P1 BRA `(.L_x_50) ;  /* 0x0000006000e49947 */ /* 0x006fee0003800000 */
.L_x_137:
[C---:B------:R-:W-:Y:S01]  /*2d30*/  LEA R4, R11.reuse, UR6, 0x4 ;  /* 0x000000060b047c11 */ /* 0x040fe2000f8e20ff */
[----:B-1----:R-:W-:Y:S01]  /*2d40*/  VIADD R2, R2, 0x80 ;  /* 0x0000008002027836 */ /* 0x002fe20000000000 */
[----:B------:R-:W-:Y:S01]  /*2d50*/  SEL R8, R8, RZ, P0 ;  /* 0x000000ff08087207 */ /* 0x000fe20000000000 */
[----:B------:R-:W-:-:S03]  /*2d60*/  VIADD R11, R11, 0x1 ;  /* 0x000000010b0b7836 */ /* 0x000fc60000000000 */
[----:B------:R-:W1:Y:S01]  /*2d70*/  LDS.128 R4, [R4+0x100] ;  /* 0x0001000004047984 */ /* 0x000e620000000c00 */
[----:B------:R-:W-:Y:S02]  /*2d80*/  PRMT R2, RZ, 0x654, R2 ;  /* 0x00000654ff027816 */ /* 0x000fe40000000002 */
[C---:B------:R-:W-:Y:S01]  /*2d90*/  ISETP.NE.AND P1, PT, R11.reuse, 0x2, PT ;  /* 0x000000020b00780c */ /* 0x040fe20003f25270 */
[----:B------:R-:W-:Y:S01]  /*2da0*/  @!PT LDS RZ, [RZ] ;  /* 0x00000000fffff984 */ /* 0x000fe20000000800 */
[----:B------:R-:W-:Y:S01]  /*2db0*/  @!PT LDS RZ, [RZ] ;  /* 0x00000000fffff984 */ /* 0x000fe20000000800 */
[----:B------:R-:W-:Y:S01]  /*2dc0*/  @!PT LDS RZ, [RZ] ;  /* 0x00000000fffff984 */ /* 0x000fe20000000800 */
[----:B------:R-:W-:Y:S01]  /*2dd0*/  @!PT LDS RZ, [RZ] ;  /* 0x00000000fffff984 */ /* 0x000fe20000000800 */
[----:B------:R2:W-:Y:S06]  /*2de0*/  MEMBAR.ALL.CTA ;  /* 0x0000000000007992 */ /* 0x0005ec0000008000 */
[----:B--2---:R-:W2:Y:S01]  /*2df0*/  FENCE.VIEW.ASYNC.S ;  /* 0x00000000000073c6 */ /* 0x004ea20000000000 */
[----:B------:R-:W-:Y:S01]  /*2e00*/  SEL R11, R11, RZ, P1 ;  /* 0x000000ff0b0b7207 */ /* 0x000fe20000800000 */
[----:B--2---:R2:W-:Y:S01]  /*2e10*/  SYNCS.ARRIVE.TRANS64.RED.A1T0 RZ, [R2+URZ], RZ ;  /* 0x000000ff02ff79a7 */ /* 0x0045e200081004ff */
[----:B-1----:R-:W-:-:S02]  /*2e20*/  LOP3.LUT P3, RZ, R6, 0x1, RZ, 0xc0, !PT ;  /* 0x0000000106ff7812 */ /* 0x002fc4000786c0ff */
[----:B------:R-:W-:-:S04]  /*2e30*/  SEL R5, RZ, 0x1, P1 ;  /* 0x00000001ff057807 */ /* 0x000fc80000800000 */
[----:B------:R-:W-:Y:S02]  /*2e40*/  LOP3.LUT R10, R10, R5, RZ, 0x3c, !PT ;  /* 0x000000050a0a7212 */ /* 0x000fe400078e3cff */
[----:B--2---:R-:W-:-:S04]  /*2e50*/  SEL R2, RZ, 0x1, P0 ;  /* 0x00000001ff027807 */ /* 0x004fc80000000000 */
[----:B------:R-:W-:Y:S01]  /*2e60*/  LOP3.LUT R9, R9, R2, RZ, 0x3c, !PT ;  /* 0x0000000209097212 */ /* 0x000fe200078e3cff */
[----:B------:R-:W-:Y:S06]  /*2e70*/  @P3 BRA `(.L_x_51) ;  /* 0xfffffffc002c3947 */ /* 0x000fec000383ffff */
[----:B------:R-:W-:Y:S01]  /*2e80*/  ULEA UR4, UR5, UR6, 0x3 ;  /* 0x0000000605047291 */ /* 0x000fe2000f8e18ff */
[----:B------:R-:W-:-:S08]  /*2e90*/  SHF.L.U32 R3, R12, 0x1f, RZ ;  /* 0x0000001f0c037819 */ /* 0x000fd000000006ff */
[----:B------:R-:W1:Y:S02]  /*2ea0*/  SYNCS.PHASECHK.TRANS64 P0, [UR4+0x80], R3 ;  /* 0x00008003ff0075a7 */ /* 0x000e640008001004 */
[----:B-1----:R-:W-:Y:S05]  /*2eb0*/  @P0 BRA `(.L_x_52) ;  /* 0x0000000000080947 */ /* 0x002fea0003800000 */
[----:B------:R-:W1:Y:S02]  /*2ec0*/  SYNCS.PHASECHK.TRANS64.TRYWAIT P0, [UR4+0x80], R3 ;  /* 0x00008003ff0075a7 */ /* 0x000e640008001104 */
[----:B-1----:R-:W-:Y:S05]  /*2ed0*/  @!P0 BRA `(.L_x_53) ;  /* 0x00000060008c8947 */ /* 0x002fea0003800000 */
.L_x_52:
[----:B------:R-:W-:-:S04]  /*2ee0*/  UIADD3 UR7, UPT, UPT, UR5, 0x1, URZ ;  /* 0x0000000105077890 */ /* 0x000fc8000fffe0ff */
[----:B------:R-:W-:-:S04]  /*2ef0*/  UISETP.NE.AND UP0, UPT, UR7, 0x2, UPT ;  /* 0x000000020700788c */ /* 0x000fc8000bf05270 */
[----:B------:R-:W-:Y:S02]  /*2f00*/  USEL UR8, URZ, 0x1, UP0 ;  /* 0x00000001ff087887 */ /* 0x000fe40008000000 */
[----:B------:R-:W-:-:S04]  /*2f10*/  USEL UR7, UR7, URZ, UP0 ;  /* 0x000000ff07077287 */ /* 0x000fc80008000000 */
[----:B------:R-:W-:Y:S01]  /*2f20*/  ULEA UR7, UR7, UR6, 0x3 ;  /* 0x0000000607077291 */ /* 0x000fe2000f8e18ff */
[----:B-1----:R-:W-:-:S04]  /*2f30*/  LOP3.LUT R3, R12, UR8, RZ, 0x3c, !PT ;  /* 0x000000080c037c12 */ /* 0x002fc8000f8e3cff */
[----:B------:R-:W-:-:S04]  /*2f40*/  SHF.L.U32 R0, R3, 0x1f, RZ ;  /* 0x0000001f03007819 */ /* 0x000fc800000006ff */
[----:B------:R-:W1:Y:S02]  /*2f50*/  SYNCS.PHASECHK.TRANS64 P0, [UR7+0x80], R0 ;  /* 0x00008000ff0075a7 */ /* 0x000e640008001007 */
[----:B-1----:R-:W-:Y:S05]  /*2f60*/  @P0 EXIT ;  /* 0x000000000000094d */ /* 0x002fea0003800000 */
[----:B------:R-:W-:Y:S02]  /*2f70*/  SHF.L.U32 R3, R3, 0x1f, RZ ;  /* 0x0000001f03037819 */ /* 0x000fe400000006ff */
[----:B------:R-:W-:-:S07]  /*2f80*/  MOV R0, UR7 ;  /* 0x0000000700007c02 */ /* 0x000fce0008000f00 */
.L_x_54:
[----:B-1----:R1:W2:Y:S02]  /*2f90*/  SYNCS.PHASECHK.TRANS64.TRYWAIT P0, [R0+URZ+0x80], R3 ;  /* 0x00008003000075a7 */ /* 0x0022a400080011ff */
[----:B--2---:R-:W-:Y:S05]  /*2fa0*/  @!P0 NANOSLEEP.SYNCS 0x989680 ;  /* 0x009896800000895d */ /* 0x004fea0003900000 */
[----:B------:R-:W2:Y:S02]  /*2fb0*/  @!P0 SYNCS.PHASECHK.TRANS64 P0, [R0+URZ+0x80], R3 ;  /* 0x00008003000085a7 */ /* 0x000ea400080010ff */
[----:B--2---:R-:W-:Y:S05]  /*2fc0*/  @P0 EXIT ;  /* 0x000000000000094d */ /* 0x004fea0003800000 */
[----:B------:R-:W-:Y:S05]  /*2fd0*/  BRA `(.L_x_54) ;  /* 0xfffffffc00ec7947 */ /* 0x000fea000383ffff */
.L_x_47:
[----:B------:R-:W-:Y:S05]  /*2fe0*/  BRA.U UP4, `(.L_x_55) ;  /* 0x0000001104a07547 */ /* 0x000fea000b800000 */
[----:B------:R-:W-:Y:S01]  /*2ff0*/  UMOV UR4, 0x40 ;  /* 0x0000004000047882 */ /* 0x000fe20000000000 */
[----:B------:R-:W-:Y:S01]  /*3000*/  NOP ;  /* 0x0000000000007918 */ /* 0x000fe20000000000 */
[----:B------:R-:W-:Y:S01]  /*3010*/  ULEA UR5, UR48, UR4, 0x18 ;  /* 0x0000000430057291 */ /* 0x000fe2000f8ec0ff */
[----:B------:R-:W-:Y:S02]  /*3020*/  UMOV UR6, 0x400 ;  /* 0x0000040000067882 */ /* 0x000fe40000000000 */
[----:B------:R-:W-:-:S06]  /*3030*/  ULEA UR6, UR48, UR6, 0x18 ;  /* 0x0000000630067291 */ /* 0x000fcc000f8ec0ff */
[----:B------:R-:W1:Y:S02]  /*3040*/  LDS.U8 R0, [UR5+0x1c] ;  /* 0x00001c05ff007984 */ /* 0x000e640008000000 */
[----:B-1----:R-:W-:-:S13]  /*3050*/  ISETP.NE.AND P0, PT, R0, RZ, PT ;  /* 0x000000ff0000720c */ /* 0x002fda0003f05270 */
[----:B------:R-:W-:Y:S05]  /*3060*/  @P0 BRA `(.L_x_56) ;  /* 0x0000000400080947 */ /* 0x000fea0003800000 */
[----:B------:R-:W-:Y:S02]  /*3070*/  UISETP.NE.U32.AND UP1, UPT, UR33, 0x1, UPT ;  /* 0x000000012100788c */ /* 0x000fe4000bf25070 */
[----:B------:R-:W-:-:S07]  /*3080*/  UIADD3 UR7, UPT, UPT, UR5, 0x8, URZ ;  /* 0x0000000805077890 */ /* 0x000fce000fffe0ff */
[----:B------:R-:W-:Y:S05]  /*3090*/  BRA.U !UP1, `(.L_x_57) ;  /* 0x00000001099c7547 */ /* 0x000fea000b800000 */
[----:B------:R-:W-:Y:S01]  /*30a0*/  ELECT P0, URZ, PT ;  /* 0x0000000000ff782f */ /* 0x000fe20003800000 */
[----:B------:R-:W-:-:S12]  /*30b0*/  BSSY B0, `(.L_x_57) ;  /* 0x0000025000007945 */ /* 0x000fd80003800000 */
[----:B------:R-:W-:Y:S05]  /*30c0*/  @!P0 BRA `(.L_x_58) ;  /* 0x00000000008c8947 */ /* 0x000fea0003800000 */
[----:B------:R-:W-:-:S05]  /*30d0*/  UMOV UR4, 0x10 ;  /* 0x0000001000047882 */ /* 0x000fca0000000000 */
[----:B------:R-:W-:Y:S04]  /*30e0*/  DEPBAR.LE SB1, 0x36 ;  /* 0x00009d800000791a */ /* 0x000fe80000000000 */
[----:B------:R-:W1:Y:S02]  /*30f0*/  UTCATOMSWS.2CTA.FIND_AND_SET.ALIGN UP0, UR4, UR4 ;  /* 0x00000004000475e3 */ /* 0x000e640008200800 */
[----:B-1----:R-:W-:Y:S01]  /*3100*/  MOV R11, UR4 ;  /* 0x00000004000b7c02 */ /* 0x002fe20008000f00 */
[----:B------:R-:W-:Y:S06]  /*3110*/  BRA.U UP0, `(.L_x_59) ;  /* 0x0000000100187547 */ /* 0x000fec000b800000 */
.L_x_60:
[----:B------:R-:W-:Y:S05]  /*3120*/  NANOSLEEP 0x64 ;  /* 0x000000640000795d */ /* 0x000fea0003800000 */
[----:B------:R-:W-:-:S05]  /*3130*/  UMOV UR4, 0x10 ;  /* 0x0000001000047882 */ /* 0x000fca0000000000 */
[----:B------:R-:W-:Y:S04]  /*3140*/  DEPBAR.LE SB1, 0x36 ;  /* 0x00009d800000791a */ /* 0x000fe80000000000 */
[----:B------:R-:W1:Y:S02]  /*3150*/  UTCATOMSWS.2CTA.FIND_AND_SET.ALIGN UP0, UR4, UR4 ;  /* 0x00000004000475e3 */ /* 0x000e640008200800 */
[----:B-1----:R-:W-:Y:S01]  /*3160*/  MOV R11, UR4 ;  /* 0x00000004000b7c02 */ /* 0x002fe20008000f00 */
[----:B------:R-:W-:Y:S05]  /*3170*/  BRA.U !UP0, `(.L_x_60) ;  /* 0xfffffffd08e87547 */ /* 0x000fea000b83ffff */
.L_x_59:
[----:B------:R-:W1:Y:S01]  /*3180*/  LDS R7, [UR5+0x10] ;  /* 0x00001005ff077984 */ /* 0x000e620008000800 */
[----:B------:R-:W-:Y:S01]  /*3190*/  IMAD.U32 R5, RZ, RZ, UR6 ;  /* 0x00000006ff057e24 */ /* 0x000fe2000f8e00ff */
[----:B------:R-:W-:-:S03]  /*31a0*/  MOV R4, UR34 ;  /* 0x0000002200047c02 */ /* 0x000fc60008000f00 */
[----:B------:R-:W-:Y:S01]  /*31b0*/  VIADD R5, R5, 0x120 ;  /* 0x0000012005057836 */ /* 0x000fe20000000000 */
[----:B-1----:R-:W-:-:S04]  /*31c0*/  SHF.L.U32 R7, R7, 0x1f, RZ ;  /* 0x0000001f07077819 */ /* 0x002fc800000006ff */
[----:B------:R-:W1:Y:S02]  /*31d0*/  SYNCS.PHASECHK.TRANS64.TRYWAIT P0, [UR5+0x8], R7 ;  /* 0x00000807ff0075a7 */ /* 0x000e640008001105 */
[----:B-1----:R-:W-:Y:S05]  /*31e0*/  @P0 BRA `(.L_x_61) ;  /* 0x0000000000080947 */ /* 0x002fea0003800000 */
[----:B------:R-:W1:Y:S02]  /*31f0*/  SYNCS.PHASECHK.TRANS64.TRYWAIT P0, [UR5+0x8], R7 ;  /* 0x00000807ff0075a7 */ /* 0x000e640008001105 */
[----:B-1----:R-:W-:Y:S05]  /*3200*/  @!P0 BRA `(.L_x_62) ;  /* 0x0000005c00d88947 */ /* 0x002fea0003800000 */
.L_x_61:
[----:B-1----:R-:W-:Y:S01]  /*3210*/  HFMA2 R0, -RZ, RZ, 0, 5.9604644775390625e-08 ;  /* 0x00000001ff007431 */ /* 0x002fe200000001ff */
[----:B------:R-:W-:Y:S01]  /*3220*/  UPRMT UR4, UR34, 0x654, UR7 ;  /* 0x0000065422047896 */ /* 0x000fe20008000007 */
[----:B------:R-:W-:Y:S01]  /*3230*/  IMAD.MOV.U32 R8, RZ, RZ, 0xffff ;  /* 0x0000ffffff087424 */ /* 0x000fe200078e00ff */
[----:B------:R-:W-:Y:S01]  /*3240*/  PRMT R4, R4, 0x654, R5 ;  /* 0x0000065404047816 */ /* 0x000fe20000000005 */
[----:B------:R-:W-:Y:S02]  /*3250*/  IMAD.MOV.U32 R6, RZ, RZ, 0x4 ;  /* 0x00000004ff067424 */ /* 0x000fe400078e00ff */
[----:B------:R-:W-:Y:S01]  /*3260*/  IMAD.SHL.U32 R9, R11, 0x20, RZ ;  /* 0x000000200b097824 */ /* 0x000fe200078e00ff */
[----:B------:R-:W-:Y:S02]  /*3270*/  MOV R5, UR4 ;  /* 0x0000000400057c02 */ /* 0x000fe40008000f00 */
[-C--:B------:R-:W-:Y:S01]  /*3280*/  SHF.L.U32 R8, R8, R11.reuse, RZ ;  /* 0x0000000b08087219 */ /* 0x080fe200000006ff */
[----:B------:R1:W-:Y:S01]  /*3290*/  SYNCS.ARRIVE.TRANS64.RED RZ, [UR4], R6 ;  /* 0x00000006ffff79a7 */ /* 0x0003e20008000404 */
[----:B------:R-:W-:Y:S01]  /*32a0*/  SHF.L.U32 R7, R0, R11, RZ ;  /* 0x0000000b00077219 */ /* 0x000fe200000006ff */
[----:B------:R1:W-:Y:S04]  /*32b0*/  STS [UR6+0x120], R9 ;  /* 0x00012009ff007988 */ /* 0x0003e80008000806 */
[----:B------:R1:W-:Y:S04]  /*32c0*/  STAS [R4.64], R11 ;  /* 0x0000000b04007dbd */ /* 0x0003e8000c0008ff */
[----:B------:R1:W-:Y:S04]  /*32d0*/  ATOMS.OR RZ, [UR5+0x14], R8 ;  /* 0x00001408ffff798c */ /* 0x0003e8000b000005 */
[----:B------:R1:W-:Y:S04]  /*32e0*/  ATOMS.OR RZ, [UR5+0x18], R7 ;  /* 0x00001807ffff798c */ /* 0x0003e8000b000005 */
[----:B------:R1:W-:Y:S02]  /*32f0*/  ATOMS.XOR RZ, [UR5+0x10], R0 ;  /* 0x00001000ffff798c */ /* 0x0003e4000b800005 */
.L_x_58:
[----:B------:R-:W-:Y:S05]  /*3300*/  BSYNC B0 ;  /* 0x0000000000007941 */ /* 0x000fea0003800000 */
.L_x_57:
[----:B------:R-:W-:Y:S05]  /*3310*/  BRA.U UP1, `(.L_x_63) ;  /* 0x00000001016c7547 */ /* 0x000fea000b800000 */
[----:B------:R-:W-:-:S03]  /*3320*/  UMOV UR4, 0xffffffff ;  /* 0xffffffff00047882 */ /* 0x000fc60000000000 */
[----:B------:R-:W-:Y:S05]  /*3330*/  BRA.DIV UR4, `(.L_x_64) ;  /* 0x0000005e04a47947 */ /* 0x000fea000b800000 */
[----:B------:R-:W-:-:S13]  /*3340*/  ELECT P0, URZ, PT ;  /* 0x0000000000ff782f */ /* 0x000fda0003800000 */
.L_x_141:
[----:B------:R-:W-:Y:S05]  /*3350*/  @!P0 BRA `(.L_x_63) ;  /* 0x00000000005c8947 */ /* 0x000fea0003800000 */
[----:B-1----:R-:W1:Y:S02]  /*3360*/  LDS R5, [UR5+0x10] ;  /* 0x00001005ff057984 */ /* 0x002e640008000800 */
[----:B-1----:R-:W-:-:S04]  /*3370*/  SHF.L.U32 R5, R5, 0x1f, RZ ;  /* 0x0000001f05057819 */ /* 0x002fc800000006ff */
[----:B------:R-:W1:Y:S02]  /*3380*/  SYNCS.PHASECHK.TRANS64.TRYWAIT P0, [UR5+0x8], R5 ;  /* 0x00000805ff0075a7 */ /* 0x000e640008001105 */
[----:B-1----:R-:W-:Y:S05]  /*3390*/  @P0 BRA `(.L_x_65) ;  /* 0x0000000000080947 */ /* 0x002fea0003800000 */
[----:B------:R-:W1:Y:S02]  /*33a0*/  SYNCS.PHASECHK.TRANS64.TRYWAIT P0, [UR5+0x8], R5 ;  /* 0x00000805ff0075a7 */ /* 0x000e640008001105 */
[----:B-1----:R-:W-:Y:S05]  /*33b0*/  @!P0 BRA `(.L_x_66) ;  /* 0x0000005c00a88947 */ /* 0x002fea0003800000 */
.L_x_65:
[----:B------:R-:W2:Y:S01]  /*33c0*/  LDS R7, [UR6+0x120] ;  /* 0x00012006ff077984 */ /* 0x000ea20008000800 */
[----:B-1----:R-:W-:Y:S02]  /*33d0*/  HFMA2 R0, -RZ, RZ, 0, 5.9604644775390625e-08 ;  /* 0x00000001ff007431 */ /* 0x002fe400000001ff */
[----:B------:R-:W-:Y:S01]  /*33e0*/  IMAD.MOV.U32 R4, RZ, RZ, 0xffff ;  /* 0x0000ffffff047424 */ /* 0x000fe200078e00ff */
[----:B------:R-:W-:Y:S01]  /*33f0*/  UPRMT UR4, UR34, 0x654, UR7 ;  /* 0x0000065422047896 */ /* 0x000fe20008000007 */
[----:B--2---:R-:W-:-:S03]  /*3400*/  IMAD.SHL.U32 R5, R7, 0x20, RZ ;  /* 0x0000002007057824 */ /* 0x004fc600078e00ff */
[-C--:B------:R-:W-:Y:S02]  /*3410*/  SHF.L.U32 R4, R4, R7.reuse, RZ ;  /* 0x0000000704047219 */ /* 0x080fe400000006ff */
[----:B------:R-:W-:Y:S01]  /*3420*/  SHF.L.U32 R7, R0, R7, RZ ;  /* 0x0000000700077219 */ /* 0x000fe200000006ff */
[----:B------:R2:W-:Y:S04]  /*3430*/  STS [UR6+0x120], R5 ;  /* 0x00012005ff007988 */ /* 0x0005e80008000806 */
[----:B------:R2:W-:Y:S04]  /*3440*/  ATOMS.OR RZ, [UR5+0x14], R4 ;  /* 0x00001404ffff798c */ /* 0x0005e8000b000005 */
[----:B------:R2:W-:Y:S01]  /*3450*/  ATOMS.OR RZ, [UR5+0x18], R7 ;  /* 0x00001807ffff798c */ /* 0x0005e2000b000005 */
[----:B------:R-:W-:Y:S03]  /*3460*/  SYNCS.ARRIVE.TRANS64.RED.A1T0 RZ, [UR4], RZ ;  /* 0x000000ffffff79a7 */ /* 0x000fe60008100404 */
[----:B------:R2:W-:Y:S01]  /*3470*/  ATOMS.XOR RZ, [UR5+0x10], R0 ;  /* 0x00001000ffff798c */ /* 0x0005e2000b800005 */
[----:B------:R-:W-:Y:S05]  /*3480*/  BRA `(.L_x_63) ;  /* 0x0000000000107947 */ /* 0x000fea0003800000 */
.L_x_56:
[----:B------:R-:W-:Y:S02]  /*3490*/  MOV R0, 0xffffffff ;  /* 0xffffffff00007802 */ /* 0x000fe40000000f00 */
[----:B------:R-:W-:-:S03]  /*34a0*/  MOV R4, 0x34d0 ;  /* 0x000034d000047802 */ /* 0x000fc60000000f00 */
[----:B------:R1:W-:Y:S04]  /*34b0*/  STS [UR6+0x120], R0 ;  /* 0x00012000ff007988 */ /* 0x0003e80008000806 */
[----:B-1---5:R-:W-:Y:S05]  /*34c0*/  CALL.REL.NOINC `($__internal_1_$__cuda_sm10x_tcgen05_guardrail_trap_phase_invalid_during_alloc) ;  /* 0x0000006000f07944 */ /* 0x022fea0003c00000 */
.L_x_63:
[----:B------:R-:W-:Y:S05]  /*34d0*/  WARPSYNC.ALL ;  /* 0x0000000000007948 */ /* 0x000fea0003800000 */
[----:B------:R-:W3:Y:S01]  /*34e0*/  S2UR UR4, SR_CgaCtaId ;  /* 0x00000000000479c3 */ /* 0x000ee20000008800 */
[----:B------:R-:W-:Y:S01]  /*34f0*/  UMOV UR17, 0x400 ;  /* 0x0000040000117882 */ /* 0x000fe20000000000 */
[----:B------:R-:W-:-:S06]  /*3500*/  NOP ;  /* 0x0000000000007918 */ /* 0x000fcc0000000000 */
[----:B------:R-:W-:Y:S06]  /*3510*/  BAR.ARV 0x6, 0xa0 ;  /* 0x0182800000007b1d */ /* 0x000fec0000002000 */
[----:B------:R-:W4:Y:S01]  /*3520*/  LDCU UR6, c[0x0][0x38c] ;  /* 0x00007180ff0677ac */ /* 0x000f220008000800 */
[----:B------:R-:W-:Y:S01]  /*3530*/  LOP3.LUT R3, R3, 0xffff, RZ, 0xc0, !PT ;  /* 0x0000ffff03037812 */ /* 0x000fe200078ec0ff */
[----:B-1----:R-:W-:Y:S01]  /*3540*/  IMAD.MOV.U32 R9, RZ, RZ, 0x1 ;  /* 0x00000001ff097424 */ /* 0x002fe200078e00ff */
[----:B------:R-:W-:Y:S01]  /*3550*/  LOP3.LUT R2, R2, 0xffff, RZ, 0xc0, !PT ;  /* 0x0000ffff02027812 */ /* 0x000fe200078ec0ff */
[----:B------:R-:W-:Y:S01]  /*3560*/  IMAD.MOV.U32 R8, RZ, RZ, RZ ;  /* 0x000000ffff087224 */ /* 0x000fe200078e00ff */
[----:B------:R-:W-:Y:S01]  /*3570*/  R2UR UR20, R3 ;  /* 0x00000000031472ca */ /* 0x000fe200000e0000 */
[----:B------:R-:W-:Y:S01]  /*3580*/  UMOV UR24, URZ ;  /* 0x000000ff00187c82 */ /* 0x000fe20008000000 */
[----:B------:R-:W-:-:S02]  /*3590*/  R2UR UR30, R2 ;  /* 0x00000000021e72ca */ /* 0x000fc400000e0000 */
[----:B------:R-:W-:Y:S01]  /*35a0*/  CS2R R2, SRZ ;  /* 0x0000000000027805 */ /* 0x000fe2000001ff00 */
[----:B------:R-:W-:Y:S01]  /*35b0*/  UMOV UR15, URZ ;  /* 0x000000ff000f7c82 */ /* 0x000fe20008000000 */
[----:B---3--:R-:W-:Y:S01]  /*35c0*/  ULEA UR17, UR4, UR17, 0x18 ;  /* 0x0000001104117291 */ /* 0x008fe2000f8ec0ff */
[----:B------:R-:W-:Y:S01]  /*35d0*/  UMOV UR14, URZ ;  /* 0x000000ff000e7c82 */ /* 0x000fe20008000000 */
[----:B------:R-:W-:Y:S02]  /*35e0*/  UISETP.NE.AND UP3, UPT, UR33, URZ, UPT ;  /* 0x000000ff2100728c */ /* 0x000fe4000bf65270 */
[----:B------:R-:W-:Y:S02]  /*35f0*/  UIADD3 UR5, UPT, UPT, UR17, 0x8400, URZ ;  /* 0x0000840011057890 */ /* 0x000fe4000fffe0ff */
[----:B------:R-:W-:-:S03]  /*3600*/  UIADD3 UR4, UPT, UPT, UR17, 0x10400, URZ ;  /* 0x0001040011047890 */ /* 0x000fc6000fffe0ff */
[----:B--2---:R-:W1:Y:S01]  /*3610*/  LDS R0, [UR17+0x120] ;  /* 0x00012011ff007984 */ /* 0x004e620008000800 */
[----:B----4-:R-:W-:Y:S02]  /*3620*/  UIADD3 UR6, UPT, UPT, UR6, 0x3f, URZ ;  /* 0x0000003f06067890 */ /* 0x010fe4000fffe0ff */
[----:B------:R-:W-:Y:S02]  /*3630*/  USHF.R.U32.HI UR5, URZ, 0x4, UR5 ;  /* 0x00000004ff057899 */ /* 0x000fe40008011605 */
[----:B------:R-:W-:Y:S02]  /*3640*/  USHF.R.S32.HI UR25, URZ, 0x1f, UR6 ;  /* 0x0000001fff197899 */ /* 0x000fe40008011406 */
[----:B------:R-:W-:Y:S02]  /*3650*/  USHF.R.U32.HI UR4, URZ, 0x4, UR4 ;  /* 0x00000004ff047899 */ /* 0x000fe40008011604 */
[----:B------:R-:W-:Y:S02]  /*3660*/  ULEA.HI UR25, UR25, UR6, URZ, 0x6 ;  /* 0x0000000619197291 */ /* 0x000fe4000f8f30ff */
[----:B------:R-:W-:-:S02]  /*3670*/  ULOP3.LUT UR5, UR5, 0x3fff, URZ, 0xc0, !UPT ;  /* 0x00003fff05057892 */ /* 0x000fc4000f8ec0ff */
[----:B------:R-:W-:Y:S02]  /*3680*/  USHF.R.S32.HI UR25, URZ, 0x6, UR25 ;  /* 0x00000006ff197899 */ /* 0x000fe40008011419 */
[----:B------:R-:W-:Y:S02]  /*3690*/  ULOP3.LUT UR22, UR4, 0x3fff, URZ, 0xc0, !UPT ;  /* 0x00003fff04167892 */ /* 0x000fe4000f8ec0ff */
[----:B------:R-:W-:Y:S02]  /*36a0*/  UISETP.LT.AND UP0, UPT, UR25, 0x1, UPT ;  /* 0x000000011900788c */ /* 0x000fe4000bf01270 */
[----:B------:R-:W-:Y:S02]  /*36b0*/  ULOP3.LUT UR21, UR5, 0x10000, URZ, 0xfc, !UPT ;  /* 0x0001000005157892 */ /* 0x000fe4000f8efcff */
[----:B------:R-:W-:Y:S02]  /*36c0*/  ULOP3.LUT UR22, UR22, 0x10000, URZ, 0xfc, !UPT ;  /* 0x0001000016167892 */ /* 0x000fe4000f8efcff */
[----:B------:R-:W-:Y:S01]  /*36d0*/  USEL UR31, UR25, 0x1, !UP0 ;  /* 0x00000001191f7887 */ /* 0x000fe2000c000000 */
[----:B------:R-:W-:Y:S01]  /*36e0*/  UMOV UR28, 0x0 ;  /* 0x00000000001c7882 */ /* 0x000fe20000000000 */
[----:B------:R-:W-:Y:S01]  /*36f0*/  UMOV UR29, 0x10200010 ;  /* 0x10200010001d7882 */ /* 0x000fe20000000000 */
[----:B------:R-:W-:Y:S01]  /*3700*/  UMOV UR26, 0x0 ;  /* 0x00000000001a7882 */ /* 0x000fe20000000000 */
[----:B------:R-:W-:Y:S01]  /*3710*/  UMOV UR27, 0x10200010 ;  /* 0x10200010001b7882 */ /* 0x000fe20000000000 */
[----:B-1----:R-:W-:-:S15]  /*3720*/  R2UR UR32, R0 ;  /* 0x00000000002072ca */ /* 0x002fde00000e0000 */
.L_x_74:
[C---:B------:R-:W-:Y:S02]  /*3730*/  LEA R0, R8.reuse, UR17, 0x3 ;  /* 0x0000001108007c11 */ /* 0x040fe4000f8e18ff */
[----:B------:R-:W-:Y:S02]  /*3740*/  SHF.L.U32 R5, R3, 0x1f, RZ ;  /* 0x0000001f03057819 */ /* 0x000fe400000006ff */
[----:B------:R-:W-:Y:S02]  /*3750*/  LEA R4, R8, UR17, 0x4 ;  /* 0x0000001108047c11 */ /* 0x000fe4000f8e20ff */
[----:B------:R-:W1:Y:S02]  /*3760*/  SYNCS.PHASECHK.TRANS64.TRYWAIT P0, [R0+URZ+0x70], R5 ;  /* 0x00007005000075a7 */ /* 0x000e6400080011ff */
[----:B-1-3--:R-:W-:Y:S05]  /*3770*/  @!P0 BRA `(.L_x_67) ;  /* 0x0000005800d08947 */ /* 0x00afea0003800000 */
.L_x_142:
[----:B-1----:R-:W1:Y:S01]  /*3780*/  LDS.128 R4, [R4+0x100] ;  /* 0x0001000004047984 */ /* 0x002e620000000c00 */
[----:B------:R-:W-:Y:S02]  /*3790*/  VIADD R0, R0, 0x80 ;  /* 0x0000008000007836 */ /* 0x000fe40000000000 */
[----:B------:R-:W-:Y:S01]  /*37a0*/  VIADD R8, R8, 0x1 ;  /* 0x0000000108087836 */ /* 0x000fe20000000000 */
[----:B------:R-:W-:Y:S01]  /*37b0*/  @!PT LDS RZ, [RZ] ;  /* 0x00000000fffff984 */ /* 0x000fe20000000800 */
[----:B------:R-:W-:Y:S01]  /*37c0*/  @!PT LDS RZ, [RZ] ;  /* 0x00000000fffff984 */ /* 0x000fe20000000800 */
[----:B------:R-:W-:Y:S01]  /*37d0*/  @!PT LDS RZ, [RZ] ;  /* 0x00000000fffff984 */ /* 0x000fe20000000800 */
[----:B------:R-:W-:Y:S01]  /*37e0*/  @!PT LDS RZ, [RZ] ;  /* 0x00000000fffff984 */ /* 0x000fe20000000800 */
[----:B------:R2:W-:Y:S06]  /*37f0*/  MEMBAR.ALL.CTA ;  /* 0x0000000000007992 */ /* 0x0005ec0000008000 */
[----:B--2---:R-:W2:Y:S01]  /*3800*/  FENCE.VIEW.ASYNC.S ;  /* 0x00000000000073c6 */ /* 0x004ea20000000000 */
[----:B------:R-:W-:-:S04]  /*3810*/  PRMT R0, RZ, 0x654, R0 ;  /* 0x00000654ff007816 */ /* 0x000fc80000000000 */
[----:B--2---:R2:W-:Y:S01]  /*3820*/  SYNCS.ARRIVE.TRANS64.RED.A1T0 RZ, [R0+URZ], RZ ;  /* 0x000000ff00ff79a7 */ /* 0x0045e200081004ff */
[----:B-1----:R-:W-:Y:S01]  /*3830*/  LOP3.LUT P1, RZ, R6, 0x1, RZ, 0xc0, !PT ;  /* 0x0000000106ff7812 */ /* 0x002fe2000782c0ff */
[----:B--2---:R-:W-:-:S12]  /*3840*/  BRA.U UP3, `(.L_x_68) ;  /* 0x0000000103e07547 */ /* 0x004fd8000b800000 */
[----:B------:R-:W1:Y:S01]  /*3850*/  LDCU UR4, c[0x0][0x38c] ;  /* 0x00007180ff0477ac */ /* 0x000e620008000800 */
[----:B------:R-:W-:Y:S02]  /*3860*/  PLOP3.LUT P2, PT, PT, PT, PT, 0x80, 0x8 ;  /* 0x000000000008781c */ /* 0x000fe40003f4f070 */
[----:B------:R-:W-:Y:S01]  /*3870*/  SHF.L.U32 R5, R9, 0x1f, RZ ;  /* 0x0000001f09057819 */ /* 0x000fe200000006ff */
[----:B------:R-:W-:Y:S02]  /*3880*/  ULEA UR23, UR24, UR17, 0x3 ;  /* 0x0000001118177291 */ /* 0x000fe4000f8e18ff */
[----:B------:R-:W-:Y:S02]  /*3890*/  ULEA UR18, UR24, UR32, 0x7 ;  /* 0x0000002018127291 */ /* 0x000fe4000f8e38ff */
[----:B-1----:R-:W-:-:S06]  /*38a0*/  UISETP.GE.AND UP0, UPT, UR4, 0x1, UPT ;  /* 0x000000010400788c */ /* 0x002fcc000bf06270 */
[----:B------:R-:W-:-:S05]  /*38b0*/  PLOP3.LUT P0, PT, PT, PT, UP0, 0x80, 0x8 ;  /* 0x000000000008781c */ /* 0x000fca0003f0f008 */
[----:B------:R-:W-:-:S08]  /*38c0*/  @UP0 ULEA UR4, UR15, UR17, 0x3 ;  /* 0x000000110f040291 */ /* 0x000fd0000f8e18ff */
[----:B------:R-:W-:-:S04]  /*38d0*/  @P0 SHF.L.U32 R0, R2, 0x1f, RZ ;  /* 0x0000001f02000819 */ /* 0x000fc800000006ff */
[----:B------:R1:W2:Y:S01]  /*38e0*/  @P0 SYNCS.PHASECHK.TRANS64.TRYWAIT P2, [UR4], R0 ;  /* 0x00000000ff0005a7 */ /* 0x0002a20008041104 */
[----:B------:R-:W3:Y:S02]  /*38f0*/  SYNCS.PHASECHK.TRANS64.TRYWAIT P0, [UR23+0xb0], R5 ;  /* 0x0000b005ff0075a7 */ /* 0x000ee40008001117 */
[----:B-123--:R-:W-:Y:S05]  /*3900*/  @!P0 BRA `(.L_x_69) ;  /* 0x0000005800808947 */ /* 0x00efea0003800000 */
.L_x_144:
[----:B------:R-:W-:Y:S01]  /*3910*/  UMOV UR19, UR14 ;  /* 0x0000000e00137c82 */ /* 0x000fe20008000000 */
[----:B------:R-:W-:Y:S05]  /*3920*/  BRA.U !UP0, `(.L_x_70) ;  /* 0x0000000108987547 */ /* 0x000fea000b800000 */
[----:B------:R-:W-:Y:S02]  /*3930*/  UIADD3 UR19, UPT, UPT, UR31, UR14, URZ ;  /* 0x0000000e1f137290 */ /* 0x000fe4000fffe0ff */
[----:B------:R-:W-:Y:S01]  /*3940*/  UPLOP3.LUT UP2, UPT, UPT, UPT, UPT, 0x40, 0x4 ;  /* 0x000000000004789c */ /* 0x000fe20003f4e870 */
[----:B------:R-:W-:Y:S01]  /*3950*/  UMOV UR16, UR25 ;  /* 0x0000001900107c82 */ /* 0x000fe20008000000 */
[----:B------:R-:W-:-:S09]  /*3960*/  UMOV UR6, UR15 ;  /* 0x0000000f00067c82 */ /* 0x000fd20008000000 */
.L_x_73:
[----:B--2---:R-:W-:Y:S01]  /*3970*/  ULEA UR5, UR6, UR17, 0x3 ;  /* 0x0000001106057291 */ /* 0x004fe2000f8e18ff */
[----:B---3--:R-:W-:Y:S11]  /*3980*/  @P2 BRA `(.L_x_71) ;  /* 0x00000000000c2947 */ /* 0x008ff60003800000 */
[----:B-1----:R-:W-:Y:S04]  /*3990*/  SHF.L.U32 R5, R2, 0x1f, RZ ;  /* 0x0000001f02057819 */ /* 0x002fe800000006ff */
[----:B------:R-:W1:Y:S02]  /*39a0*/  SYNCS.PHASECHK.TRANS64.TRYWAIT P0, [UR5], R5 ;  /* 0x00000005ff0075a7 */ /* 0x000e640008001105 */
[----:B-1----:R-:W-:Y:S05]  /*39b0*/  @!P0 BRA `(.L_x_72) ;  /* 0x00000058006c8947 */ /* 0x002fea0003800000 */
.L_x_71:
[----:B------:R-:W-:Y:S01]  /*39c0*/  UISETP.NE.AND UP0, UPT, UR16, 0x1, UPT ;  /* 0x000000011000788c */ /* 0x000fe2000bf05270 */
[----:B------:R-:W-:Y:S01]  /*39d0*/  PLOP3.LUT P2, PT, PT, PT, PT, 0x80, 0x8 ;  /* 0x000000000008781c */ /* 0x000fe20003f4f070 */
[----:B------:R-:W-:Y:S02]  /*39e0*/  UIADD3 UR4, UPT, UPT, UR6, 0x1, URZ ;  /* 0x0000000106047890 */ /* 0x000fe4000fffe0ff */
[----:B------:R-:W-:Y:S02]  /*39f0*/  ULEA UR12, UR6, UR22, 0x8 ;  /* 0x00000016060c7291 */ /* 0x000fe4000f8e40ff */
[----:B------:R-:W-:Y:S01]  /*3a00*/  UISETP.NE.AND UP1, UPT, UR4, 0x4, UPT ;  /* 0x000000040400788c */ /* 0x000fe2000bf25270 */
[----:B------:R-:W-:Y:S01]  /*3a10*/  PLOP3.LUT P0, PT, PT, PT, UP0, 0x80, 0x8 ;  /* 0x000000000008781c */ /* 0x000fe20003f0f008 */
[----:B------:R-:W-:Y:S02]  /*3a20*/  UIADD3 UR10, UPT, UPT, UR12, 0x2, URZ ;  /* 0x000000020c0a7890 */ /* 0x000fe4000fffe0ff */
[----:B------:R-:W-:Y:S02]  /*3a30*/  USEL UR7, URZ, 0x1, UP1 ;  /* 0x00000001ff077887 */ /* 0x000fe40008800000 */
[----:B------:R-:W-:Y:S02]  /*3a40*/  USEL UR15, UR4, URZ, UP1 ;  /* 0x000000ff040f7287 */ /* 0x000fe40008800000 */
[----:B------:R-:W-:Y:S02]  /*3a50*/  UIADD3 UR14, UPT, UPT, UR14, 0x1, URZ ;  /* 0x000000010e0e7890 */ /* 0x000fe4000fffe0ff */
[----:B------:R-:W-:Y:S01]  /*3a60*/  @UP0 ULEA UR4, UR15, UR17, 0x3 ;  /* 0x000000110f040291 */ /* 0x000fe2000f8e18ff */
[----:B------:R-:W-:Y:S01]  /*3a70*/  LOP3.LUT R2, R2, UR7, RZ, 0x3c, !PT ;  /* 0x0000000702027c12 */ /* 0x000fe2000f8e3cff */
[----:B------:R-:W-:Y:S01]  /*3a80*/  UIADD3 UR7, UPT, UPT, UR5, 0x20, URZ ;  /* 0x0000002005077890 */ /* 0x000fe2000fffe0ff */
[----:B------:R-:W-:Y:S02]  /*3a90*/  UMOV UR13, 0x80004020 ;  /* 0x80004020000d7882 */ /* 0x000fe40000000000 */
[----:B-1----:R-:W-:Y:S01]  /*3aa0*/  @P0 SHF.L.U32 R0, R2, 0x1f, RZ ;  /* 0x0000001f02000819 */ /* 0x002fe200000006ff */
[----:B------:R-:W-:Y:S01]  /*3ab0*/  UMOV UR5, 0x80004020 ;  /* 0x8000402000057882 */ /* 0x000fe20000000000 */
[----:B------:R-:W-:Y:S01]  /*3ac0*/  UMOV UR11, 0x80004020 ;  /* 0x80004020000b7882 */ /* 0x000fe20000000000 */
[----:B------:R-:W-:Y:S01]  /*3ad0*/  UMOV UR9, 0x80004020 ;  /* 0x8000402000097882 */ /* 0x000fe20000000000 */
[----:B------:R2:W3:Y:S01]  /*3ae0*/  @P0 SYNCS.PHASECHK.TRANS64.TRYWAIT P2, [UR4], R0 ;  /* 0x00000000ff0005a7 */ /* 0x0004e20008041104 */
[----:B------:R-:W-:Y:S02]  /*3af0*/  ULEA UR4, UR6, UR21, 0x9 ;  /* 0x0000001506047291 */ /* 0x000fe4000f8e48ff */
[----:B------:R-:W-:Y:S02]  /*3b00*/  UISETP.NE.AND UP0, UPT, UR14, UR19, UPT ;  /* 0x000000130e00728c */ /* 0x000fe4000bf05270 */
[----:B------:R-:W-:Y:S02]  /*3b10*/  UIADD3 UR8, UPT, UPT, UR4, 0x2, URZ ;  /* 0x0000000204087890 */ /* 0x000fe4000fffe0ff */
[----:B------:R-:W-:Y:S01]  /*3b20*/  UIADD3 UR16, UPT, UPT, UR16, -0x1, URZ ;  /* 0xffffffff10107890 */ /* 0x000fe2000fffe0ff */
[----:B------:R-:W-:Y:S02]  /*3b30*/  UMOV UR6, UR15 ;  /* 0x0000000f00067c82 */ /* 0x000fe40008000000 */
[----:B------:R2:W-:Y:S01]  /*3b40*/  UTCQMMA.2CTA gdesc[UR4], gdesc[UR12], tmem[UR18], tmem[UR28], idesc[UR29], UP2 ;  /* 0x00ff1c0c040075ea */ /* 0x0005e20009200312 */
[----:B------:R-:W-:Y:S03]  /*3b50*/  UPLOP3.LUT UP2, UPT, UPT, UPT, UPT, 0x80, 0x8 ;  /* 0x000000000008789c */ /* 0x000fe60003f4f070 */
[----:B------:R2:W-:Y:S01]  /*3b60*/  UTCQMMA.2CTA gdesc[UR8], gdesc[UR10], tmem[UR18], tmem[UR26], idesc[UR27], UPT ;  /* 0x00ff1a0a080075ea */ /* 0x0005e2000ba00312 */
[----:B------:R2:W-:Y:S01]  /*3b70*/  UTCBAR.2CTA.MULTICAST [UR7], URZ, UR20 ;  /* 0x000000ff070073e9 */ /* 0x0005e20008200814 */
[----:B------:R-:W-:Y:S06]  /*3b80*/  BRA.U UP0, `(.L_x_73) ;  /* 0xfffffffd00787547 */ /* 0x000fec000b83ffff */
.L_x_70:
[----:B--2---:R-:W-:Y:S01]  /*3b90*/  UIADD3 UR4, UPT, UPT, UR23, 0x90, URZ ;  /* 0x0000009017047890 */ /* 0x004fe2000fffe0ff */
[----:B------:R-:W-:-:S08]  /*3ba0*/  UMOV UR14, UR19 ;  /* 0x00000013000e7c82 */ /* 0x000fd00008000000 */
[----:B------:R2:W-:Y:S01]  /*3bb0*/  UTCBAR.2CTA.MULTICAST [UR4], URZ, UR30 ;  /* 0x000000ff040073e9 */ /* 0x0005e2000820081e */
[----:B------:R-:W-:Y:S02]  /*3bc0*/  NOP ;  /* 0x0000000000007918 */ /* 0x000fe40000000000 */
.L_x_68:
[----:B--2---:R-:W-:Y:S01]  /*3bd0*/  UIADD3 UR4, UPT, UPT, UR24, 0x1, URZ ;  /* 0x0000000118047890 */ /* 0x004fe2000fffe0ff */
[----:B------:R-:W-:-:S03]  /*3be0*/  ISETP.NE.AND P0, PT, R8, 0x2, PT ;  /* 0x000000020800780c */ /* 0x000fc60003f05270 */
[----:B------:R-:W-:Y:S01]  /*3bf0*/  UISETP.NE.AND UP0, UPT, UR4, 0x4, UPT ;  /* 0x000000040400788c */ /* 0x000fe2000bf05270 */
[----:B-1----:R-:W-:Y:S02]  /*3c00*/  SEL R0, RZ, 0x1, P0 ;  /* 0x00000001ff007807 */ /* 0x002fe40000000000 */
[----:B------:R-:W-:Y:S01]  /*3c10*/  SEL R8, R8, RZ, P0 ;  /* 0x000000ff08087207 */ /* 0x000fe20000000000 */
[----:B------:R-:W-:Y:S01]  /*3c20*/  USEL UR5, URZ, 0x1, UP0 ;  /* 0x00000001ff057887 */ /* 0x000fe20008000000 */
[----:B------:R-:W-:Y:S01]  /*3c30*/  LOP3.LUT R3, R3, R0, RZ, 0x3c, !PT ;  /* 0x0000000003037212 */ /* 0x000fe200078e3cff */
[----:B------:R-:W-:-:S04]  /*3c40*/  USEL UR24, UR4, URZ, UP0 ;  /* 0x000000ff04187287 */ /* 0x000fc80008000000 */
[----:B------:R-:W-:Y:S01]  /*3c50*/  LOP3.LUT R9, R9, UR5, RZ, 0x3c, !PT ;  /* 0x0000000509097c12 */ /* 0x000fe2000f8e3cff */
[----:B------:R-:W-:Y:S07]  /*3c60*/  @P1 BRA `(.L_x_74) ;  /* 0xfffffff800b01947 */ /* 0x000fee000383ffff */
[----:B------:R-:W1:Y:S01]  /*3c70*/  S2UR UR8, SR_CgaCtaId ;  /* 0x00000000000879c3 */ /* 0x000e620000008800 */
[----:B------:R-:W-:Y:S01]  /*3c80*/  ELECT P0, URZ, PT ;  /* 0x0000000000ff782f */ /* 0x000fe20003800000 */
[----:B------:R-:W-:Y:S01]  /*3c90*/  HFMA2 R0, -RZ, RZ, 0, 5.9604644775390625e-08 ;  /* 0x00000001ff007431 */ /* 0x000fe200000001ff */
[----:B------:R-:W-:-:S05]  /*3ca0*/  UMOV UR4, 0x40 ;  /* 0x0000004000047882 */ /* 0x000fca0000000000 */
[----:B------:R-:W-:Y:S01]  /*3cb0*/  UVIRTCOUNT.DEALLOC.SMPOOL 0x80 ;  /* 0x000000800000784c */ /* 0x000fe20000000000 */
[----:B------:R-:W-:Y:S02]  /*3cc0*/  UISETP.NE.AND UP1, UPT, UR33, URZ, UPT ;  /* 0x000000ff2100728c */ /* 0x000fe4000bf25270 */
[----:B-1----:R-:W-:-:S09]  /*3cd0*/  ULEA UR8, UR8, UR4, 0x18 ;  /* 0x0000000408087291 */ /* 0x002fd2000f8ec0ff */
[----:B------:R1:W-:Y:S01]  /*3ce0*/  @P0 STS.U8 [UR8+0x1c], R0 ;  /* 0x00001c00ff000988 */ /* 0x0003e20008000008 */
[----:B------:R-:W-:Y:S05]  /*3cf0*/  BRA.U UP1, `(.L_x_75) ;  /* 0x0000000101a07547 */ /* 0x000fea000b800000 */
[----:B------:R-:W-:Y:S01]  /*3d00*/  UIADD3 UR7, UPT, UPT, UR17, 0xb0, URZ ;  /* 0x000000b011077890 */ /* 0x000fe2000fffe0ff */
[----:B------:R-:W-:-:S03]  /*3d10*/  SHF.L.U32 R3, R9, 0x1f, RZ ;  /* 0x0000001f09037819 */ /* 0x000fc600000006ff */
[----:B------:R-:W-:-:S09]  /*3d20*/  ULEA UR4, UR24, UR7, 0x3 ;  /* 0x0000000718047291 */ /* 0x000fd2000f8e18ff */
[----:B------:R-:W2:Y:S02]  /*3d30*/  SYNCS.PHASECHK.TRANS64.TRYWAIT P0, [UR4], R3 ;  /* 0x00000003ff0075a7 */ /* 0x000ea40008001104 */
[----:B--2---:R-:W-:Y:S05]  /*3d40*/  @!P0 BRA `(.L_x_76) ;  /* 0x0000005400a08947 */ /* 0x004fea0003800000 */
.L_x_147:
        /* <DEDUP_REMOVED lines=9> */
.L_x_149:
        /* <DEDUP_REMOVED lines=9> */
.L_x_151:
[----:B------:R-:W-:-:S04]  /*3e70*/  UIADD3 UR4, UPT, UPT, UR4, 0x1, URZ ;  /* 0x0000000104047890 */ /* 0x000fc8000fffe0ff */
[----:B------:R-:W-:-:S04]  /*3e80*/  UISETP.NE.AND UP0, UPT, UR4, 0x4, UPT ;  /* 0x000000040400788c */ /* 0x000fc8000bf05270 */
[----:B------:R-:W-:Y:S02]  /*3e90*/  USEL UR5, URZ, 0x1, UP0 ;  /* 0x00000001ff057887 */ /* 0x000fe40008000000 */
[----:B------:R-:W-:-:S04]  /*3ea0*/  USEL UR4, UR4, URZ, UP0 ;  /* 0x000000ff04047287 */ /* 0x000fc80008000000 */
[----:B------:R-:W-:Y:S01]  /*3eb0*/  ULEA UR4, UR4, UR7, 0x3 ;  /* 0x0000000704047291 */ /* 0x000fe2000f8e18ff */
[----:B-1----:R-:W-:-:S04]  /*3ec0*/  LOP3.LUT R3, R2, UR5, RZ, 0x3c, !PT ;  /* 0x0000000502037c12 */ /* 0x002fc8000f8e3cff */
[----:B------:R-:W-:Y:S01]  /*3ed0*/  SHF.L.U32 R3, R3, 0x1f, RZ ;  /* 0x0000001f03037819 */ /* 0x000fe200000006ff */
[----:B------:R-:W-:-:S04]  /*3ee0*/  IMAD.U32 R0, RZ, RZ, UR4 ;  /* 0x00000004ff007e24 */ /* 0x000fc8000f8e00ff */
[----:B------:R1:W2:Y:S03]  /*3ef0*/  SYNCS.PHASECHK.TRANS64.TRYWAIT P0, [R0+URZ], R3 ;  /* 0x00000003000075a7 */ /* 0x0002a600080011ff */
[----:B--2---:R-:W-:Y:S05]  /*3f00*/  @!P0 NANOSLEEP.SYNCS 0x989680 ;  /* 0x009896800000895d */ /* 0x004fea0003900000 */
[----:B------:R-:W2:Y:S02]  /*3f10*/  @!P0 SYNCS.PHASECHK.TRANS64 P0, [R0+URZ], R3 ;  /* 0x00000003000085a7 */ /* 0x000ea400080010ff */
[----:B--2---:R-:W-:Y:S05]  /*3f20*/  @P0 BRA `(.L_x_79) ;  /* 0x0000000000200947 */ /* 0x004fea0003800000 */
.L_x_80:
[----:B--2---:R2:W4:Y:S02]  /*3f30*/  SYNCS.PHASECHK.TRANS64.TRYWAIT P0, [R0+URZ], R3 ;  /* 0x00000003000075a7 */ /* 0x00452400080011ff */
[----:B----4-:R-:W-:Y:S05]  /*3f40*/  @!P0 NANOSLEEP.SYNCS 0x989680 ;  /* 0x009896800000895d */ /* 0x010fea0003900000 */
[----:B------:R-:W4:Y:S02]  /*3f50*/  @!P0 SYNCS.PHASECHK.TRANS64 P0, [R0+URZ], R3 ;  /* 0x00000003000085a7 */ /* 0x000f2400080010ff */
[----:B----4-:R-:W-:Y:S05]  /*3f60*/  @!P0 BRA `(.L_x_80) ;  /* 0xfffffffc00f08947 */ /* 0x010fea000383ffff */
[----:B------:R-:W-:Y:S05]  /*3f70*/  BRA `(.L_x_79) ;  /* 0x00000000000c7947 */ /* 0x000fea0003800000 */
.L_x_75:
[----:B------:R-:W-:-:S04]  /*3f80*/  UIADD3 UR4, UPT, UPT, UR17, 0xf0, URZ ;  /* 0x000000f011047890 */ /* 0x000fc8000fffe0ff */
[----:B------:R-:W-:-:S09]  /*3f90*/  UPRMT UR4, UR34, 0x654, UR4 ;  /* 0x0000065422047896 */ /* 0x000fd20008000004 */
[----:B------:R-:W-:Y:S03]  /*3fa0*/  SYNCS.ARRIVE.TRANS64.RED.A1T0 RZ, [UR4], RZ ;  /* 0x000000ffffff79a7 */ /* 0x000fe60008100404 */
.L_x_79:
[----:B-12---:R-:W-:Y:S01]  /*3fb0*/  SHF.L.U32 R3, RZ, 0x1f, RZ ;  /* 0x0000001fff037819 */ /* 0x006fe200000006ff */
[----:B------:R-:W-:Y:S01]  /*3fc0*/  UIADD3 UR4, UPT, UPT, UR17, 0xf0, URZ ;  /* 0x000000f011047890 */ /* 0x000fe2000fffe0ff */
[----:B------:R-:W-:Y:S02]  /*3fd0*/  PLOP3.LUT P0, PT, PT, PT, UP1, 0x80, 0x8 ;  /* 0x000000000008781c */ /* 0x000fe40003f0f018 */
[----:B------:R-:W1:Y:S02]  /*3fe0*/  SYNCS.PHASECHK.TRANS64.TRYWAIT P1, [UR17+0xf0], R3 ;  /* 0x0000f003ff0075a7 */ /* 0x000e640008021111 */
[----:B-1----:R-:W-:Y:S09]  /*3ff0*/  @!P1 BRA `(.L_x_81) ;  /* 0x00000054003c9947 */ /* 0x002ff20003800000 */
.L_x_153:
[----:B------:R-:W-:Y:S01]  /*4000*/  @!UP1 UPRMT UR4, UR34, 0x654, UR4 ;  /* 0x0000065422049896 */ /* 0x000fe20008000004 */
[----:B------:R-:W-:Y:S01]  /*4010*/  UMOV UR5, 0xffff ;  /* 0x0000ffff00057882 */ /* 0x000fe20000000000 */
[----:B------:R-:W-:-:S07]  /*4020*/  UMOV UR6, 0x1 ;  /* 0x0000000100067882 */ /* 0x000fce0000000000 */
[----:B------:R-:W-:Y:S01]  /*4030*/  @!P0 SYNCS.ARRIVE.TRANS64.RED.A1T0 RZ, [UR4], RZ ;  /* 0x000000ffffff89a7 */ /* 0x000fe20008100404 */
[----:B------:R-:W-:Y:S01]  /*4040*/  NOP ;  /* 0x0000000000007918 */ /* 0x000fe20000000000 */
[----:B-1----:R-:W1:Y:S01]  /*4050*/  LDS R0, [UR8+0x14] ;  /* 0x00001408ff007984 */ /* 0x002e620008000800 */
[----:B------:R-:W-:-:S04]  /*4060*/  ULOP3.LUT UR4, UR32, 0xffff, URZ, 0xc0, !UPT ;  /* 0x0000ffff20047892 */ /* 0x000fc8000f8ec0ff */
[----:B------:R-:W-:-:S04]  /*4070*/  USHF.R.U32.HI UR4, URZ, 0x5, UR4 ;  /* 0x00000005ff047899 */ /* 0x000fc80008011604 */
[----:B------:R-:W-:Y:S02]  /*4080*/  USHF.L.U32 UR5, UR5, UR4, URZ ;  /* 0x0000000405057299 */ /* 0x000fe400080006ff */
[----:B------:R-:W-:-:S04]  /*4090*/  USHF.L.U32 UR4, UR6, UR4, URZ ;  /* 0x0000000406047299 */ /* 0x000fc800080006ff */
[----:B-1----:R-:W-:-:S04]  /*40a0*/  LOP3.LUT R0, R0, UR5, RZ, 0xc0, !PT ;  /* 0x0000000500007c12 */ /* 0x002fc8000f8ec0ff */
[----:B------:R-:W-:-:S13]  /*40b0*/  ISETP.NE.AND P0, PT, R0, UR5, PT ;  /* 0x0000000500007c0c */ /* 0x000fda000bf05270 */
[----:B------:R-:W-:Y:S05]  /*40c0*/  @P0 BRA `(.L_x_82) ;  /* 0x0000000000580947 */ /* 0x000fea0003800000 */
[----:B------:R-:W1:Y:S02]  /*40d0*/  LDS R0, [UR8+0x18] ;  /* 0x00001808ff007984 */ /* 0x000e640008000800 */
[----:B-1----:R-:W-:-:S04]  /*40e0*/  LOP3.LUT R0, R0, UR4, RZ, 0xc0, !PT ;  /* 0x0000000400007c12 */ /* 0x002fc8000f8ec0ff */
[----:B------:R-:W-:-:S13]  /*40f0*/  ISETP.NE.AND P0, PT, R0, UR4, PT ;  /* 0x0000000400007c0c */ /* 0x000fda000bf05270 */
[----:B------:R-:W-:Y:S05]  /*4100*/  @P0 BRA `(.L_x_83) ;  /* 0x00000000003c0947 */ /* 0x000fea0003800000 */
[----:B------:R-:W1:Y:S01]  /*4110*/  S2R R2, SR_LANEID ;  /* 0x0000000000027919 */ /* 0x000e620000000000 */
[----:B------:R-:W-:Y:S01]  /*4120*/  ULOP3.LUT UR5, URZ, UR5, URZ, 0x33, !UPT ;  /* 0x00000005ff057292 */ /* 0x000fe2000f8e33ff */
[----:B------:R-:W-:Y:S01]  /*4130*/  LOP3.LUT R4, RZ, UR4, RZ, 0x33, !PT ;  /* 0x00000004ff047c12 */ /* 0x000fe2000f8e33ff */
[----:B------:R-:W-:Y:S02]  /*4140*/  VOTEU.ANY UR4, UPT, PT ;  /* 0x0000000000047886 */ /* 0x000fe400038e0100 */
[----:B------:R-:W-:Y:S01]  /*4150*/  UFLO.U32 UR4, UR4 ;  /* 0x00000004000472bd */ /* 0x000fe200080e0000 */
[----:B------:R-:W2:Y:S01]  /*4160*/  REDUX UR6, R4 ;  /* 0x00000000040673c4 */ /* 0x000ea20000000000 */
[----:B------:R-:W-:-:S06]  /*4170*/  IMAD.U32 R0, RZ, RZ, UR5 ;  /* 0x00000005ff007e24 */ /* 0x000fcc000f8e00ff */
[----:B------:R4:W-:Y:S01]  /*4180*/  UTCATOMSWS.AND URZ, UR5 ;  /* 0x0000000500ff79e3 */ /* 0x0009e20008000000 */
[----:B------:R-:W3:Y:S01]  /*4190*/  REDUX UR7, R0 ;  /* 0x00000000000773c4 */ /* 0x000ee20000000000 */
[----:B-1----:R-:W-:Y:S01]  /*41a0*/  ISETP.EQ.U32.AND P0, PT, R2, UR4, PT ;  /* 0x0000000402007c0c */ /* 0x002fe2000bf02070 */
[----:B--2---:R-:W-:Y:S01]  /*41b0*/  IMAD.U32 R2, RZ, RZ, UR6 ;  /* 0x00000006ff027e24 */ /* 0x004fe2000f8e00ff */
[----:B---3--:R-:W-:-:S11]  /*41c0*/  MOV R3, UR7 ;  /* 0x0000000700037c02 */ /* 0x008fd60008000f00 */
[----:B------:R4:W-:Y:S04]  /*41d0*/  @P0 ATOMS.AND RZ, [UR8+0x14], R3 ;  /* 0x00001403ffff098c */ /* 0x0009e8000a800008 */
[----:B------:R4:W-:Y:S01]  /*41e0*/  @P0 ATOMS.AND RZ, [UR8+0x18], R2 ;  /* 0x00001802ffff098c */ /* 0x0009e2000a800008 */
[----:B------:R-:W-:Y:S05]  /*41f0*/  BRA `(.L_x_84) ;  /* 0x0000000000147947 */ /* 0x000fea0003800000 */
.L_x_83:
[----:B------:R-:W-:Y:S02]  /*4200*/  MOV R2, 0x4220 ;  /* 0x0000422000027802 */ /* 0x000fe40000000f00 */
[----:B---3-5:R-:W-:Y:S05]  /*4210*/  CALL.REL.NOINC `($__internal_0_$__cuda_sm10x_tcgen05_guardrail_trap_col_being_dealloced_not_returned_by_alloc) ;  /* 0x0000005400907944 */ /* 0x028fea0003c00000 */
[----:B------:R-:W-:Y:S05]  /*4220*/  BRA `(.L_x_84) ;  /* 0x0000000000087947 */ /* 0x000fea0003800000 */
.L_x_82:
[----:B------:R-:W-:Y:S02]  /*4230*/  MOV R2, 0x4250 ;  /* 0x0000425000027802 */ /* 0x000fe40000000f00 */
[----:B---3-5:R-:W-:Y:S05]  /*4240*/  CALL.REL.NOINC `($__internal_2_$__cuda_sm10x_tcgen05_guardrail_trap_unallocated_columns_being_dealloced) ;  /* 0x00000054009c7944 */ /* 0x028fea0003c00000 */
.L_x_84:
[----:B------:R-:W-:Y:S01]  /*4250*/  NOP ;  /* 0x0000000000007918 */ /* 0x000fe20000000000 */
[----:B----4-:R-:W-:Y:S05]  /*4260*/  EXIT ;  /* 0x000000000000794d */ /* 0x010fea0003800000 */
.L_x_55:
[----:B------:R-:W-:-:S09]  /*4270*/  UISETP.NE.OR UP0, UPT, UR13, 0x3, !UP3 ;  /* 0x000000030d00788c */ /* 0x000fd2000df05670 */
[----:B------:R-:W-:Y:S05]  /*4280*/  BRA.U UP0, `(.L_x_85) ;  /* 0x0000000d007c7547 */ /* 0x000fea000b800000 */
[----:B------:R-:W1:Y:S01]  /*4290*/  LDCU UR32, c[0x0][0x370] ;  /* 0x00006e00ff2077ac */ /* 0x000e620008000800 */
[----:B------:R-:W2:Y:S01]  /*42a0*/  LDC.64 R16, c[0x0][0x348] ;  /* 0x0000d200ff107b82 */ /* 0x000ea20000000a00 */
[----:B------:R-:W-:Y:S02]  /*42b0*/  HFMA2 R13, -RZ, RZ, 0, 0 ;  /* 0x00000000ff0d7431 */ /* 0x000fe400000001ff */
[----:B------:R-:W-:Y:S01]  /*42c0*/  IMAD.MOV.U32 R15, RZ, RZ, 0x1 ;  /* 0x00000001ff0f7424 */ /* 0x000fe200078e00ff */
[----:B------:R-:W1:Y:S01]  /*42d0*/  LDCU.128 UR28, c[0x0][0xb10] ;  /* 0x00016200ff1c77ac */ /* 0x000e620008000c00 */
[----:B------:R-:W-:Y:S01]  /*42e0*/  IMAD.MOV.U32 R14, RZ, RZ, RZ ;  /* 0x000000ffff0e7224 */ /* 0x000fe200078e00ff */
[----:B------:R-:W-:Y:S01]  /*42f0*/  MOV R7, 0x2000 ;  /* 0x0000200000077802 */ /* 0x000fe20000000f00 */
[----:B------:R-:W3:Y:S01]  /*4300*/  LDCU UR27, c[0x0][0x374] ;  /* 0x00006e80ff1b77ac */ /* 0x000ee20008000800 */
[----:B------:R-:W4:Y:S01]  /*4310*/  LDC.64 R2, c[0x0][0x888] ;  /* 0x00022200ff027b82 */ /* 0x000f220000000a00 */
[----:B------:R-:W3:Y:S01]  /*4320*/  LDCU UR15, c[0x0][0xb0c] ;  /* 0x00016180ff0f77ac */ /* 0x000ee20008000800 */
[----:B------:R-:W2:Y:S06]  /*4330*/  LDCU UR38, c[0x0][0xb20] ;  /* 0x00016400ff2677ac */ /* 0x000eac0008000800 */
[----:B------:R-:W4:Y:S01]  /*4340*/  LDC.64 R4, c[0x0][0x890] ;  /* 0x00022400ff047b82 */ /* 0x000f220000000a00 */
[----:B------:R-:W2:Y:S01]  /*4350*/  LDCU UR4, c[0x0][0xb30] ;  /* 0x00016600ff0477ac */ /* 0x000ea20008000800 */
[----:B------:R-:W-:Y:S01]  /*4360*/  UMOV UR21, 0x400 ;  /* 0x0000040000157882 */ /* 0x000fe20000000000 */
[----:B-1----:R-:W-:-:S02]  /*4370*/  UIMAD.WIDE.U32 UR6, UR32, UR28, URZ ;  /* 0x0000001c200672a5 */ /* 0x002fc4000f8e00ff */
[----:B---3--:R-:W-:Y:S02]  /*4380*/  UIMAD.WIDE.U32 UR8, UR27, UR31, URZ ;  /* 0x0000001f1b0872a5 */ /* 0x008fe4000f8e00ff */
[----:B------:R-:W-:Y:S02]  /*4390*/  ULEA UR21, UR48, UR21, 0x18 ;  /* 0x0000001530157291 */ /* 0x000fe4000f8ec0ff */
[----:B------:R-:W-:Y:S02]  /*43a0*/  UPLOP3.LUT UP3, UPT, UPT, UPT, UPT, 0x40, 0x4 ;  /* 0x000000000004789c */ /* 0x000fe40003f6e870 */
[----:B------:R-:W-:Y:S02]  /*43b0*/  UIADD3 UR33, UPT, UPT, UR21, 0x48, URZ ;  /* 0x0000004815217890 */ /* 0x000fe4000fffe0ff */
[----:B------:R-:W-:Y:S01]  /*43c0*/  UIADD3 UR17, UPT, UPT, UR21, 0x40, URZ ;  /* 0x0000004015117890 */ /* 0x000fe2000fffe0ff */
[----:B------:R-:W-:Y:S01]  /*43d0*/  UMOV UR6, UR7 ;  /* 0x0000000700067c82 */ /* 0x000fe20008000000 */
[----:B------:R-:W-:Y:S01]  /*43e0*/  UMOV UR35, UR9 ;  /* 0x0000000900237c82 */ /* 0x000fe20008000000 */
[----:B------:R-:W-:-:S02]  /*43f0*/  UISETP.GE.AND UP0, UPT, UR42, 0x1, UPT ;  /* 0x000000012a00788c */ /* 0x000fc4000bf06270 */
[----:B------:R-:W-:Y:S01]  /*4400*/  UISETP.NE.AND UP4, UPT, UR42, 0x1, UPT ;  /* 0x000000012a00788c */ /* 0x000fe2000bf85270 */
[----:B------:R-:W1:Y:S01]  /*4410*/  LDCU.64 UR22, c[0x0][0xb28] ;  /* 0x00016500ff1677ac */ /* 0x000e620008000a00 */
[----:B------:R-:W-:Y:S02]  /*4420*/  UISETP.NE.AND UP6, UPT, UR15, 0x1, UPT ;  /* 0x000000010f00788c */ /* 0x000fe4000bfc5270 */
[----:B------:R-:W-:Y:S02]  /*4430*/  UISETP.NE.AND UP5, UPT, UR30, 0x1, UPT ;  /* 0x000000011e00788c */ /* 0x000fe4000bfa5270 */
[----:B------:R-:W-:Y:S02]  /*4440*/  UPRMT UR33, UR48, 0x654, UR33 ;  /* 0x0000065430217896 */ /* 0x000fe40008000021 */
[----:B------:R-:W-:Y:S02]  /*4450*/  USHF.R.U32.HI UR37, URZ, UR29, UR6 ;  /* 0x0000001dff257299 */ /* 0x000fe40008011606 */
[----:B------:R-:W-:-:S02]  /*4460*/  UPRMT UR34, UR48, 0x654, UR17 ;  /* 0x0000065430227896 */ /* 0x000fc40008000011 */
[----:B--2---:R-:W-:Y:S02]  /*4470*/  USHF.R.U32.HI UR35, URZ, UR38, UR35 ;  /* 0x00000026ff237299 */ /* 0x004fe40008011623 */
[----:B------:R-:W-:-:S11]  /*4480*/  UISETP.NE.AND UP2, UPT, UR4, 0x1, UPT ;  /* 0x000000010400788c */ /* 0x000fd6000bf45270 */
.L_x_94:
[C---:B------:R-:W-:Y:S02]  /*4490*/  LEA R12, R14.reuse, UR21, 0x3 ;  /* 0x000000150e0c7c11 */ /* 0x040fe4000f8e18ff */
[----:B------:R-:W-:Y:S02]  /*44a0*/  SHF.L.U32 R9, R13, 0x1f, RZ ;  /* 0x0000001f0d097819 */ /* 0x000fe400000006ff */
[----:B------:R-:W-:Y:S02]  /*44b0*/  LEA R10, R14, UR21, 0x4 ;  /* 0x000000150e0a7c11 */ /* 0x000fe4000f8e20ff */
[----:B--2---:R-:W2:Y:S02]  /*44c0*/  SYNCS.PHASECHK.TRANS64.TRYWAIT P0, [R12+URZ+0x70], R9 ;  /* 0x000070090c0075a7 */ /* 0x004ea400080011ff */
[----:B--2---:R-:W-:Y:S05]  /*44d0*/  @!P0 BRA `(.L_x_86) ;  /* 0x00000050001c8947 */ /* 0x004fea0003800000 */
.L_x_154:
[----:B--2---:R-:W2:Y:S01]  /*44e0*/  LDS.128 R8, [R10+0x100] ;  /* 0x000100000a087984 */ /* 0x004ea20000000c00 */
[----:B------:R-:W-:Y:S01]  /*44f0*/  UISETP.GE.AND UP0, UPT, UR42, 0x1, UPT ;  /* 0x000000012a00788c */ /* 0x000fe2000bf06270 */
[----:B------:R-:W-:Y:S01]  /*4500*/  @!PT LDS RZ, [RZ] ;  /* 0x00000000fffff984 */ /* 0x000fe20000000800 */
[----:B------:R-:W-:Y:S01]  /*4510*/  @!PT LDS RZ, [RZ] ;  /* 0x00000000fffff984 */ /* 0x000fe20000000800 */
[----:B------:R-:W-:Y:S01]  /*4520*/  @!PT LDS RZ, [RZ] ;  /* 0x00000000fffff984 */ /* 0x000fe20000000800 */
[----:B------:R-:W-:Y:S01]  /*4530*/  @!PT LDS RZ, [RZ] ;  /* 0x00000000fffff984 */ /* 0x000fe20000000800 */
[----:B------:R3:W-:Y:S06]  /*4540*/  MEMBAR.ALL.CTA ;  /* 0x0000000000007992 */ /* 0x0007ec0000008000 */
[----:B---3--:R-:W3:Y:S01]  /*4550*/  FENCE.VIEW.ASYNC.S ;  /* 0x00000000000073c6 */ /* 0x008ee20000000000 */
[----:B--2---:R-:W-:Y:S11]  /*4560*/  LOP3.LUT P0, RZ, R10, 0x1, RZ, 0xc0, !PT ;  /* 0x000000010aff7812 */ /* 0x004ff6000780c0ff */
[----:B------:R-:W-:Y:S02]  /*4570*/  @!UPT UIADD3 URZ, UPT, UPT, URZ, URZ, URZ ;  /* 0x000000fffffff290 */ /* 0x000fe4000fffe0ff */
[----:B---3--:R-:W-:Y:S01]  /*4580*/  VOTEU.ANY UP1, P0 ;  /* 0x0000000000ff7886 */ /* 0x008fe20000020100 */
[----:B------:R-:W-:Y:S11]  /*4590*/  PLOP3.LUT P0, PT, PT, PT, UP1, 0x80, 0x8 ;  /* 0x000000000008781c */ /* 0x000ff60003f0f018 */
[----:B------:R-:W-:Y:S02]  /*45a0*/  @!UPT UIADD3 URZ, UPT, UPT, URZ, URZ, URZ ;  /* 0x000000fffffff290 */ /* 0x000fe4000fffe0ff */
[----:B------:R-:W-:Y:S02]  /*45b0*/  @P0 SHF.R.U32.HI R0, RZ, 0x10, R9 ;  /* 0x00000010ff000819 */ /* 0x000fe40000011609 */
[----:B------:R-:W-:Y:S02]  /*45c0*/  @P0 MOV R6, R8 ;  /* 0x0000000800060202 */ /* 0x000fe40000000f00 */
[----:B------:R-:W-:Y:S01]  /*45d0*/  @P0 R2UR UR4, R0 ;  /* 0x00000000000402ca */ /* 0x000fe200000e0000 */
[----:B------:R-:W-:Y:S01]  /*45e0*/  VIADD R0, R12, 0x80 ;  /* 0x000000800c007836 */ /* 0x000fe20000000000 */
[----:B------:R-:W-:Y:S02]  /*45f0*/  @P0 LOP3.LUT R8, R9, 0xffff, RZ, 0xc0, !PT ;  /* 0x0000ffff09080812 */ /* 0x000fe400078ec0ff */
[----:B------:R-:W-:Y:S02]  /*4600*/  @P0 R2UR UR6, R6 ;  /* 0x00000000060602ca */ /* 0x000fe400000e0000 */
[----:B------:R-:W-:Y:S02]  /*4610*/  PRMT R0, RZ, 0x654, R0 ;  /* 0x00000654ff007816 */ /* 0x000fe40000000000 */
[----:B------:R-:W-:Y:S02]  /*4620*/  @P0 R2UR UR5, R8 ;  /* 0x00000000080502ca */ /* 0x000fe400000e0000 */
[----:B------:R2:W-:Y:S03]  /*4630*/  SYNCS.ARRIVE.TRANS64.RED.A1T0 RZ, [R0+URZ], RZ ;  /* 0x000000ff00ff79a7 */ /* 0x0005e600081004ff */
[----:B------:R-:W-:Y:S04]  /*4640*/  @UP1 UMOV UR26, UR4 ;  /* 0x00000004001a1c82 */ /* 0x000fe80008000000 */
[----:B------:R-:W-:Y:S04]  /*4650*/  @UP1 UMOV UR14, UR6 ;  /* 0x00000006000e1c82 */ /* 0x000fe80008000000 */
[----:B------:R-:W-:Y:S01]  /*4660*/  @UP1 UMOV UR13, UR5 ;  /* 0x00000005000d1c82 */ /* 0x000fe20008000000 */
[----:B------:R-:W-:Y:S05]  /*4670*/  BRA.U !UP0, `(.L_x_87) ;  /* 0x0000000108a47547 */ /* 0x000fea000b800000 */
[----:B------:R-:W-:Y:S02]  /*4680*/  UIMAD.WIDE.U32 UR8, UR13, UR31, URZ ;  /* 0x0000001f0d0872a5 */ /* 0x000fe4000f8e00ff */
[----:B------:R-:W-:Y:S02]  /*4690*/  UIMAD.WIDE.U32 UR10, UR14, UR28, URZ ;  /* 0x0000001c0e0a72a5 */ /* 0x000fe4000f8e00ff */
[----:B------:R-:W-:Y:S02]  /*46a0*/  USEL UR4, UR27, UR35, !UP5 ;  /* 0x000000231b047287 */ /* 0x000fe4000e800000 */
[----:B------:R-:W-:Y:S02]  /*46b0*/  USEL UR7, UR32, UR37, !UP6 ;  /* 0x0000002520077287 */ /* 0x000fe4000f000000 */
[----:B-1----:R-:W-:Y:S02]  /*46c0*/  UIMAD.WIDE.U32 UR18, UR4, UR22, URZ ;  /* 0x00000016041272a5 */ /* 0x002fe4000f8e00ff */
[----:B------:R-:W-:Y:S01]  /*46d0*/  UIMAD.WIDE.U32 UR24, UR7, UR22, URZ ;  /* 0x00000016071872a5 */ /* 0x000fe2000f8e00ff */
[----:B------:R-:W-:Y:S02]  /*46e0*/  UMOV UR5, UR9 ;  /* 0x0000000900057c82 */ /* 0x000fe40008000000 */
[----:B------:R-:W-:Y:S03]  /*46f0*/  USHF.R.U32.HI UR6, URZ, UR38, UR5 ;  /* 0x00000026ff067299 */ /* 0x000fe60008011605 */
[----:B------:R-:W-:Y:S01]  /*4700*/  UMOV UR5, UR11 ;  /* 0x0000000b00057c82 */ /* 0x000fe20008000000 */
[----:B------:R-:W-:Y:S02]  /*4710*/  USEL UR6, UR13, UR6, !UP5 ;  /* 0x000000060d067287 */ /* 0x000fe4000e800000 */
[----:B------:R-:W-:Y:S02]  /*4720*/  USHF.R.U32.HI UR8, URZ, UR29, UR5 ;  /* 0x0000001dff087299 */ /* 0x000fe40008011605 */
[----:B------:R-:W-:Y:S01]  /*4730*/  UIMAD.WIDE.U32 UR10, UR6, UR22, URZ ;  /* 0x00000016060a72a5 */ /* 0x000fe2000f8e00ff */
[----:B------:R-:W-:Y:S02]  /*4740*/  UMOV UR5, UR19 ;  /* 0x0000001300057c82 */ /* 0x000fe40008000000 */
[----:B------:R-:W-:Y:S03]  /*4750*/  @UP4 USHF.R.U32.HI UR4, URZ, UR23, UR5 ;  /* 0x00000017ff044299 */ /* 0x000fe60008011605 */
[----:B------:R-:W-:Y:S01]  /*4760*/  UMOV UR5, UR25 ;  /* 0x0000001900057c82 */ /* 0x000fe20008000000 */
[----:B------:R-:W-:Y:S02]  /*4770*/  UIMAD UR4, UR42, UR4, URZ ;  /* 0x000000042a0472a4 */ /* 0x000fe4000f8e02ff */
[----:B------:R-:W-:Y:S02]  /*4780*/  @UP4 USHF.R.U32.HI UR7, URZ, UR23, UR5 ;  /* 0x00000017ff074299 */ /* 0x000fe40008011605 */
[----:B------:R-:W-:Y:S02]  /*4790*/  USEL UR5, UR14, UR8, !UP6 ;  /* 0x000000080e057287 */ /* 0x000fe4000f000000 */
[----:B------:R-:W-:Y:S02]  /*47a0*/  UIMAD UR8, UR42, UR7, URZ ;  /* 0x000000072a0872a4 */ /* 0x000fe4000f8e02ff */
[----:B------:R-:W-:Y:S03]  /*47b0*/  UISETP.GE.AND UP0, UPT, UR6, UR4, UPT ;  /* 0x000000040600728c */ /* 0x000fe6000bf06270 */
[----:B------:R-:W-:Y:S01]  /*47c0*/  UMOV UR4, UR11 ;  /* 0x0000000b00047c82 */ /* 0x000fe20008000000 */
[----:B------:R-:W-:Y:S02]  /*47d0*/  UISETP.GE.OR UP0, UPT, UR5, UR8, UP0 ;  /* 0x000000080500728c */ /* 0x000fe40008706670 */
[----:B------:R-:W-:Y:S02]  /*47e0*/  USHF.R.U32.HI UR4, URZ, UR23, UR4 ;  /* 0x00000017ff047299 */ /* 0x000fe40008011604 */
[----:B------:R-:W-:Y:S02]  /*47f0*/  UIMAD.WIDE.U32 UR8, UR5, UR22, URZ ;  /* 0x00000016050872a5 */ /* 0x000fe4000f8e00ff */
[----:B------:R-:W-:Y:S04]  /*4800*/  USEL UR10, UR6, UR4, !UP4 ;  /* 0x00000004060a7287 */ /* 0x000fe8000e000000 */
[----:B------:R-:W-:Y:S01]  /*4810*/  UIADD3 UR11, UPT, UPT, -UR10, URZ, URZ ;  /* 0x000000ff0a0b7290 */ /* 0x000fe2000fffe1ff */
[----:B------:R-:W-:Y:S02]  /*4820*/  @!UP0 UMOV UR4, UR9 ;  /* 0x0000000900048c82 */ /* 0x000fe40008000000 */
[----:B------:R-:W-:Y:S02]  /*4830*/  @!UP0 USHF.R.U32.HI UR4, URZ, UR23, UR4 ;  /* 0x00000017ff048299 */ /* 0x000fe40008011604 */
[----:B------:R-:W-:Y:S02]  /*4840*/  UIMAD UR8, UR42, UR11, UR6 ;  /* 0x0000000b2a0872a4 */ /* 0x000fe4000f8e0206 */
[----:B------:R-:W-:Y:S04]  /*4850*/  @!UP0 USEL UR4, UR5, UR4, !UP4 ;  /* 0x0000000405048287 */ /* 0x000fe8000e000000 */
[----:B------:R-:W-:Y:S02]  /*4860*/  @!UP0 UIMAD UR8, UR7, UR8, UR4 ;  /* 0x00000008070882a4 */ /* 0x000fe4000f8e0204 */
[----:B------:R-:W-:Y:S02]  /*4870*/  @!UP0 UIADD3 UR9, UPT, UPT, UR10, -UR4, URZ ;  /* 0x800000040a098290 */ /* 0x000fe4000fffe0ff */
[----:B------:R-:W-:Y:S02]  /*4880*/  UIADD3 UR4, UPT, UPT, -UR5, URZ, URZ ;  /* 0x000000ff05047290 */ /* 0x000fe4000fffe1ff */
[----:B------:R-:W-:Y:S02]  /*4890*/  UIADD3 UR7, UPT, UPT, -UR6, URZ, URZ ;  /* 0x000000ff06077290 */ /* 0x000fe4000fffe1ff */
[----:B------:R-:W-:Y:S02]  /*48a0*/  @!UP0 UIMAD UR6, UR9, UR42, UR5 ;  /* 0x0000002a090682a4 */ /* 0x000fe4000f8e0205 */
[----:B------:R-:W-:Y:S02]  /*48b0*/  UIMAD UR14, UR15, UR4, UR14 ;  /* 0x000000040f0e72a4 */ /* 0x000fe4000f8e020e */
[----:B------:R-:W-:Y:S01]  /*48c0*/  UIMAD UR13, UR30, UR7, UR13 ;  /* 0x000000071e0d72a4 */ /* 0x000fe2000f8e020d */
[----:B------:R-:W-:Y:S02]  /*48d0*/  @!UP0 UMOV UR5, UR8 ;  /* 0x0000000800058c82 */ /* 0x000fe40008000000 */
[----:B------:R-:W-:Y:S02]  /*48e0*/  UIMAD UR14, UR5, UR15, UR14 ;  /* 0x0000000f050e72a4 */ /* 0x000fe4000f8e020e */
[----:B------:R-:W-:Y:S11]  /*48f0*/  UIMAD UR13, UR6, UR30, UR13 ;  /* 0x0000001e060d72a4 */ /* 0x000ff6000f8e020d */
[----:B------:R-:W-:Y:S01]  /*4900*/  @!UPT UIADD3 URZ, UPT, UPT, URZ, URZ, URZ ;  /* 0x000000fffffff290 */ /* 0x000fe2000fffe0ff */
.L_x_87:
[----:B------:R-:W3:Y:S01]  /*4910*/  @!UP2 LDCU.128 UR8, c[0x0][0xb10] ;  /* 0x00016200ff08a7ac */ /* 0x000ee20008000c00 */
[C---:B----4-:R-:W-:Y:S02]  /*4920*/  ISETP.NE.U32.AND P1, PT, R4.reuse, RZ, PT ;  /* 0x000000ff0400720c */ /* 0x050fe40003f25070 */
[----:B------:R-:W-:Y:S02]  /*4930*/  ISETP.NE.U32.AND P0, PT, R4, RZ, PT ;  /* 0x000000ff0400720c */ /* 0x000fe40003f05070 */
[C---:B------:R-:W-:Y:S02]  /*4940*/  ISETP.NE.AND.EX P1, PT, R5.reuse, RZ, PT, P1 ;  /* 0x000000ff0500720c */ /* 0x040fe40003f25310 */
[----:B------:R-:W-:Y:S01]  /*4950*/  ISETP.NE.AND.EX P0, PT, R5, RZ, PT, P0 ;  /* 0x000000ff0500720c */ /* 0x000fe20003f05300 */
[----:B------:R-:W4:Y:S01]  /*4960*/  @!UP2 LDCU UR5, c[0x0][0xb0c] ;  /* 0x00016180ff05a7ac */ /* 0x000f220008000800 */
[----:B------:R-:W-:Y:S01]  /*4970*/  SHF.L.U32 R9, R15, 0x1f, RZ ;  /* 0x0000001f0f097819 */ /* 0x000fe200000006ff */
[----:B------:R-:W-:Y:S02]  /*4980*/  USHF.L.U32 UR19, UR16, 0x7, URZ ;  /* 0x0000000710137899 */ /* 0x000fe400080006ff */
[----:B------:R-:W-:Y:S02]  /*4990*/  USHF.L.U32 UR18, UR20, 0x7, URZ ;  /* 0x0000000714127899 */ /* 0x000fe400080006ff */
[----:B---3--:R-:W-:Y:S07]  /*49a0*/  UIMAD.WIDE.U32 UR6, UR14, UR8, URZ ;  /* 0x000000080e0672a5 */ /* 0x008fee000f8e00ff */
[----:B------:R-:W-:Y:S01]  /*49b0*/  @!UP2 UMOV UR4, UR7 ;  /* 0x000000070004ac82 */ /* 0x000fe20008000000 */
[----:B----4-:R-:W-:Y:S02]  /*49c0*/  @!UP2 UISETP.NE.AND UP0, UPT, UR5, 0x1, UPT ;  /* 0x000000010500a88c */ /* 0x010fe4000bf05270 */
[----:B------:R-:W-:Y:S02]  /*49d0*/  @!UP2 USHF.R.U32.HI UR4, URZ, UR9, UR4 ;  /* 0x00000009ff04a299 */ /* 0x000fe40008011604 */
[----:B------:R-:W-:Y:S02]  /*49e0*/  UIMAD.WIDE.U32 UR6, UR13, UR11, URZ ;  /* 0x0000000b0d0672a5 */ /* 0x000fe4000f8e00ff */
[----:B------:R-:W-:Y:S02]  /*49f0*/  @!UP2 USEL UR8, UR14, UR4, !UP0 ;  /* 0x000000040e08a287 */ /* 0x000fe4000c000000 */
[----:B------:R-:W-:Y:S03]  /*4a00*/  @!UP2 UISETP.NE.AND UP0, UPT, UR10, 0x1, UPT ;  /* 0x000000010a00a88c */ /* 0x000fe6000bf05270 */
[----:B------:R-:W-:Y:S02]  /*4a10*/  @!UP2 UMOV UR6, UR7 ;  /* 0x000000070006ac82 */ /* 0x000fe40008000000 */
[----:B------:R-:W3:Y:S02]  /*4a20*/  @!UP2 LDCU UR4, c[0x0][0xb20] ;  /* 0x00016400ff04a7ac */ /* 0x000ee40008000800 */
[----:B---3--:R-:W-:Y:S04]  /*4a30*/  @!UP2 USHF.R.U32.HI UR6, URZ, UR4, UR6 ;  /* 0x00000004ff06a299 */ /* 0x008fe80008011606 */
[----:B------:R-:W-:Y:S04]  /*4a40*/  @!UP2 USEL UR6, UR13, UR6, !UP0 ;  /* 0x000000060d06a287 */ /* 0x000fe8000c000000 */
[----:B------:R-:W-:Y:S02]  /*4a50*/  @!UP2 UIADD3 UR4, UPT, UPT, -UR8, UR6, URZ ;  /* 0x000000060804a290 */ /* 0x000fe4000fffe1ff */
[----:B------:R-:W-:Y:S02]  /*4a60*/  @!UP2 UIADD3 UR6, UPT, UPT, UR8, -UR6, URZ ;  /* 0x800000060806a290 */ /* 0x000fe4000fffe0ff */
[----:B------:R-:W-:Y:S02]  /*4a70*/  @!UP2 UIMAD UR14, UR4, UR5, UR14 ;  /* 0x00000005040ea2a4 */ /* 0x000fe4000f8e020e */
[----:B------:R-:W-:Y:S01]  /*4a80*/  @!UP2 UIMAD UR13, UR6, UR10, UR13 ;  /* 0x0000000a060da2a4 */ /* 0x000fe2000f8e020d */
[----:B------:R-:W-:Y:S11]  /*4a90*/  BRA.U UP3, `(.L_x_88) ;  /* 0x0000000103107547 */ /* 0x000ff6000b800000 */
[----:B--2---:R-:W-:Y:S04]  /*4aa0*/  MOV R0, UR43 ;  /* 0x0000002b00007c02 */ /* 0x004fe80008000f00 */
[----:B------:R-:W-:Y:S04]  /*4ab0*/  SHF.L.U32 R11, R0, 0x1f, RZ ;  /* 0x0000001f000b7819 */ /* 0x000fe800000006ff */
[----:B------:R-:W2:Y:S02]  /*4ac0*/  SYNCS.PHASECHK.TRANS64.TRYWAIT P2, [UR21+0x68], R11 ;  /* 0x0000680bff0075a7 */ /* 0x000ea40008041115 */
[----:B--2---:R-:W-:Y:S05]  /*4ad0*/  @!P2 BRA `(.L_x_89) ;  /* 0x0000004800b0a947 */ /* 0x004fea0003800000 */
.L_x_88:
[----:B------:R-:W-:Y:S05]  /*4ae0*/  @!P1 BRA `(.L_x_90) ;  /* 0x0000000000309947 */ /* 0x000fea0003800000 */
[----:B------:R-:W-:Y:S01]  /*4af0*/  ISETP.NE.U32.AND P1, PT, R2, RZ, PT ;  /* 0x000000ff0200720c */ /* 0x000fe20003f25070 */
[----:B------:R-:W3:Y:S01]  /*4b00*/  LDCU.64 UR4, c[0x0][0x358] ;  /* 0x00006b00ff0477ac */ /* 0x000ee20008000a00 */
[----:B------:R-:W-:Y:S02]  /*4b10*/  IMAD.MOV.U32 R158, RZ, RZ, 0x1 ;  /* 0x00000001ff9e7424 */ /* 0x000fe400078e00ff */
[----:B------:R-:W-:Y:S11]  /*4b20*/  ISETP.NE.AND.EX P1, PT, R3, RZ, PT, P1 ;  /* 0x000000ff0300720c */ /* 0x000ff60003f25310 */
[----:B------:R-:W-:Y:S02]  /*4b30*/  @!UPT UIADD3 URZ, UPT, UPT, URZ, URZ, URZ ;  /* 0x000000fffffff290 */ /* 0x000fe4000fffe0ff */
[----:B--2---:R-:W2:Y:S01]  /*4b40*/  @P1 LDC.64 R10, c[0x0][0x888] ;  /* 0x00022200ff0a1b82 */ /* 0x004ea20000000a00 */
[----:B------:R-:W-:Y:S04]  /*4b50*/  @P1 IMAD R0, R4, UR36, RZ ;  /* 0x0000002404001c24 */ /* 0x000fe8000f8e02ff */
[----:B--2---:R-:W-:Y:S04]  /*4b60*/  @P1 IMAD.WIDE R10, R0, 0x4, R10 ;  /* 0x00000004000a1825 */ /* 0x004fe800078e020a */
[----:B------:R-:W-:Y:S01]  /*4b70*/  HFMA2 R0, -RZ, RZ, 0, 5.9604644775390625e-08 ;  /* 0x00000001ff007431 */ /* 0x000fe200000001ff */
[----:B---3-5:R3:W5:Y:S04]  /*4b80*/  @P1 LDG.E R73, desc[UR4][R10.64] ;  /* 0x000000040a491981 */ /* 0x028768000c1e1900 */
[----:B------:R-:W-:Y:S01]  /*4b90*/  @!P1 PRMT R158, R0, 0x7610, R158 ;  /* 0x00007610009e9816 */ /* 0x000fe2000000009e */
[----:B---3--:R-:W4:Y:S06]  /*4ba0*/  @!P1 LDC R73, c[0x0][0x880] ;  /* 0x00022000ff499b82 */ /* 0x008f2c0000000800 */
.L_x_90:
[----:B----45:R-:W-:Y:S01]  /*4bb0*/  @!P0 FSETP.EQ.AND P1, PT, R73, RZ, PT ;  /* 0x000000ff4900820b */ /* 0x030fe20003f22000 */
[----:B------:R-:W-:Y:S01]  /*4bc0*/  @!UPT UIADD3 URZ, UPT, UPT, URZ, URZ, URZ ;  /* 0x000000fffffff290 */ /* 0x000fe2000fffe0ff */
[----:B------:R-:W-:Y:S11]  /*4bd0*/  @!P0 BRA `(.L_x_91) ;  /* 0x0000000000188947 */ /* 0x000ff60003800000 */
[----:B------:R-:W-:Y:S02]  /*4be0*/  LOP3.LUT P0, RZ, R158, 0xff, RZ, 0xc0, !PT ;  /* 0x000000ff9eff7812 */ /* 0x000fe4000780c0ff */
[----:B------:R-:W-:Y:S04]  /*4bf0*/  ISETP.NE.U32.AND P1, PT, R2, RZ, PT ;  /* 0x000000ff0200720c */ /* 0x000fe80003f25070 */
[----:B------:R-:W-:Y:S04]  /*4c00*/  ISETP.NE.AND.EX P1, PT, R3, RZ, PT, P1 ;  /* 0x000000ff0300720c */ /* 0x000fe80003f25310 */
[----:B------:R-:W-:Y:S03]  /*4c10*/  PLOP3.LUT P1, PT, P1, PT, PT, 0x8, 0x80 ;  /* 0x000000000080781c */ /* 0x000fe60000f2e170 */
[----:B------:R-:W-:Y:S11]  /*4c20*/  @P0 FSETP.EQ.AND P1, PT, R73, RZ, PT ;  /* 0x000000ff4900020b */ /* 0x000ff60003f22000 */
[----:B------:R-:W-:Y:S02]  /*4c30*/  @!UPT UIADD3 URZ, UPT, UPT, URZ, URZ, URZ ;  /* 0x000000fffffff290 */ /* 0x000fe4000fffe0ff */
.L_x_91:
[----:B------:R-:W3:Y:S01]  /*4c40*/  SYNCS.PHASECHK.TRANS64.TRYWAIT P2, [UR21+0x50], R9 ;  /* 0x00005009ff0075a7 */ /* 0x000ee20008041115 */
[----:B------:R-:W-:Y:S04]  /*4c50*/  ELECT P0, URZ, PT ;  /* 0x0000000000ff782f */ /* 0x000fe80003800000 */
[----:B------:R-:W-:Y:S11]  /*4c60*/  PLOP3.LUT P1, PT, P1, P0, PT, 0xf2, 0x2f ;  /* 0x00000000002f781c */ /* 0x000ff60000f21e72 */
[----:B------:R-:W-:Y:S02]  /*4c70*/  @!UPT UIADD3 URZ, UPT, UPT, URZ, URZ, URZ ;  /* 0x000000fffffff290 */ /* 0x000fe4000fffe0ff */
[----:B------:R-:W-:Y:S05]  /*4c80*/  @!P1 IADD3 R8, P0, PT, R16, 0x580, RZ ;  /* 0x0000058010089810 */ /* 0x000fea0007f1e0ff */
[----:B------:R-:W-:Y:S01]  /*4c90*/  @!P1 IMAD.X R6, RZ, RZ, R17, P0 ;  /* 0x000000ffff069224 */ /* 0x000fe200000e0611 */
[----:B---3--:R-:W-:Y:S07]  /*4ca0*/  @!P2 BRA `(.L_x_92) ;  /* 0x000000480054a947 */ /* 0x008fee0003800000 */
.L_x_157:
[----:B------:R-:W-:Y:S01]  /*4cb0*/  @!P1 R2UR UR5, R8 ;  /* 0x00000000080592ca */ /* 0x000fe200000e0000 */
[----:B------:R-:W-:Y:S01]  /*4cc0*/  VOTEU.ALL UP0, P1 ;  /* 0x0000000000ff7886 */ /* 0x000fe20000800000 */
[----:B------:R-:W-:Y:S01]  /*4cd0*/  @!P1 R2UR UR4, R6 ;  /* 0x00000000060492ca */ /* 0x000fe200000e0000 */
[----:B--2---:R-:W-:Y:S01]  /*4ce0*/  @!P1 IMAD.MOV.U32 R0, RZ, RZ, 0x2000 ;  /* 0x00002000ff009424 */ /* 0x004fe200078e00ff */
[----:B------:R-:W-:Y:S01]  /*4cf0*/  UMOV UR6, 0x0 ;  /* 0x0000000000067882 */ /* 0x000fe20000000000 */
[----:B------:R-:W-:Y:S01]  /*4d00*/  UMOV UR7, 0x10000000 ;  /* 0x1000000000077882 */ /* 0x000fe20000000000 */
[----:B------:R-:W-:Y:S01]  /*4d10*/  @!UP0 UIADD3 UR16, UPT, UPT, UR21, 0x200, URZ ;  /* 0x0000020015108890 */ /* 0x000fe2000fffe0ff */
[----:B------:R-:W-:Y:S01]  /*4d20*/  VIADD R14, R14, 0x1 ;  /* 0x000000010e0e7836 */ /* 0x000fe20000000000 */
[----:B------:R-:W-:Y:S01]  /*4d30*/  VOTEU.ALL UP0, P1 ;  /* 0x0000000000ff7886 */ /* 0x000fe20000800000 */
[----:B------:R-:W-:Y:S04]  /*4d40*/  UMOV UR20, UR36 ;  /* 0x0000002400147c82 */ /* 0x000fe80008000000 */
[----:B------:R-:W-:Y:S02]  /*4d50*/  IMAD.U32 R10, RZ, RZ, UR5 ;  /* 0x00000005ff0a7e24 */ /* 0x000fe4000f8e00ff */
[----:B------:R-:W-:Y:S03]  /*4d60*/  IMAD.U32 R11, RZ, RZ, UR4 ;  /* 0x00000004ff0b7e24 */ /* 0x000fe6000f8e00ff */
[----:B------:R-:W-:Y:S02]  /*4d70*/  @!P1 R2UR UR4, R10 ;  /* 0x000000000a0492ca */ /* 0x000fe400000e0000 */
[----:B------:R-:W-:Y:S11]  /*4d80*/  @!P1 R2UR UR5, R11 ;  /* 0x000000000b0592ca */ /* 0x000ff600000e0000 */
[----:B------:R-:W-:Y:S02]  /*4d90*/  @!UPT UIADD3 URZ, UPT, UPT, URZ, URZ, URZ ;  /* 0x000000fffffff290 */ /* 0x000fe4000fffe0ff */
[----:B------:R2:W-:Y:S01]  /*4da0*/  @!UP0 UTMALDG.3D [UR16], [UR4], desc[UR6] ;  /* 0x00000610040085b4 */ /* 0x0005e20008011000 */
[----:B------:R2:W-:Y:S01]  /*4db0*/  @!P1 SYNCS.ARRIVE.TRANS64.RED.A0TR RZ, [UR21+0x40], R0 ;  /* 0x00004000ffff99a7 */ /* 0x0005e20008300415 */
[----:B------:R-:W-:Y:S01]  /*4dc0*/  SYNCS.ARRIVE.TRANS64.RED.A1T0 RZ, [UR34], RZ ;  /* 0x000000ffffff79a7 */ /* 0x000fe20008100422 */
[----:B------:R-:W3:Y:S02]  /*4dd0*/  SYNCS.PHASECHK.TRANS64.TRYWAIT P0, [UR21+0x58], R9 ;  /* 0x00005809ff0075a7 */ /* 0x000ee40008001115 */
[----:B--23--:R-:W-:Y:S05]  /*4de0*/  @!P0 BRA `(.L_x_93) ;  /* 0x00000048001c8947 */ /* 0x00cfea0003800000 */
.L_x_159:
[----:B------:R-:W-:Y:S01]  /*4df0*/  @!P1 IADD3 R6, P0, PT, R16, 0x580, RZ ;  /* 0x0000058010069810 */ /* 0x000fe20007f1e0ff */
[----:B------:R-:W-:Y:S01]  /*4e00*/  VOTEU.ALL UP0, P1 ;  /* 0x0000000000ff7886 */ /* 0x000fe20000800000 */
[----:B------:R-:W-:Y:S01]  /*4e10*/  UMOV UR6, 0x0 ;  /* 0x0000000000067882 */ /* 0x000fe20000000000 */
[----:B------:R-:W-:Y:S01]  /*4e20*/  UMOV UR7, 0x10000000 ;  /* 0x1000000000077882 */ /* 0x000fe20000000000 */
[----:B------:R-:W-:Y:S01]  /*4e30*/  @!P1 R2UR UR5, R6 ;  /* 0x00000000060592ca */ /* 0x000fe200000e0000 */
[----:B--2---:R-:W-:Y:S01]  /*4e40*/  @!P1 IMAD.X R0, RZ, RZ, R17, P0 ;  /* 0x000000ffff009224 */ /* 0x004fe200000e0611 */
[----:B------:R-:W-:Y:S01]  /*4e50*/  @!UP0 UIADD3 UR10, UPT, UPT, UR18, 0x40, URZ ;  /* 0x00000040120a8890 */ /* 0x000fe2000fffe0ff */
[----:B------:R-:W-:Y:S01]  /*4e60*/  ISETP.NE.AND P0, PT, R14, 0x2, PT ;  /* 0x000000020e00780c */ /* 0x000fe20003f05270 */
[----:B------:R-:W-:Y:S01]  /*4e70*/  @!UP0 UIADD3 UR8, UPT, UPT, UR21, 0x2200, URZ ;  /* 0x0000220015088890 */ /* 0x000fe2000fffe0ff */
[----:B------:R-:W-:Y:S01]  /*4e80*/  LOP3.LUT R15, R15, 0x1, RZ, 0x3c, !PT ;  /* 0x000000010f0f7812 */ /* 0x000fe200078e3cff */
[----:B------:R-:W-:Y:S01]  /*4e90*/  @!UP0 UIADD3 UR9, UPT, UPT, UR21, 0x48, URZ ;  /* 0x0000004815098890 */ /* 0x000fe2000fffe0ff */
[----:B------:R-:W-:Y:S01]  /*4ea0*/  @!P1 R2UR UR4, R0 ;  /* 0x00000000000492ca */ /* 0x000fe200000e0000 */
[----:B------:R-:W-:Y:S01]  /*4eb0*/  VOTEU.ALL UP0, P1 ;  /* 0x0000000000ff7886 */ /* 0x000fe20000800000 */
[----:B------:R-:W-:Y:S01]  /*4ec0*/  UMOV UR11, UR19 ;  /* 0x00000013000b7c82 */ /* 0x000fe20008000000 */
[----:B------:R-:W-:Y:S01]  /*4ed0*/  UMOV UR12, UR36 ;  /* 0x00000024000c7c82 */ /* 0x000fe20008000000 */
[----:B------:R-:W-:Y:S01]  /*4ee0*/  SEL R0, RZ, 0x1, P0 ;  /* 0x00000001ff007807 */ /* 0x000fe20000000000 */
[----:B------:R-:W-:Y:S01]  /*4ef0*/  UIADD3 UR20, UPT, UPT, UR13, UR59, URZ ;  /* 0x0000003b0d147290 */ /* 0x000fe2000fffe0ff */
[----:B------:R-:W-:Y:S01]  /*4f00*/  IMAD.U32 R8, RZ, RZ, UR5 ;  /* 0x00000005ff087e24 */ /* 0x000fe2000f8e00ff */
[----:B------:R-:W-:Y:S01]  /*4f10*/  SEL R14, R14, RZ, P0 ;  /* 0x000000ff0e0e7207 */ /* 0x000fe20000000000 */
[----:B------:R-:W-:Y:S01]  /*4f20*/  UIADD3 UR16, UPT, UPT, UR14, UR62, URZ ;  /* 0x0000003e0e107290 */ /* 0x000fe2000fffe0ff */
[----:B------:R-:W-:Y:S01]  /*4f30*/  LOP3.LUT R13, R13, R0, RZ, 0x3c, !PT ;  /* 0x000000000d0d7212 */ /* 0x000fe200078e3cff */
[----:B------:R-:W-:Y:S01]  /*4f40*/  UPLOP3.LUT UP3, UPT, UPT, UPT, UPT, 0x80, 0x8 ;  /* 0x000000000008789c */ /* 0x000fe20003f6f070 */
[----:B------:R-:W-:Y:S02]  /*4f50*/  UMOV UR36, UR26 ;  /* 0x0000001a00247c82 */ /* 0x000fe40008000000 */
[----:B------:R-:W-:Y:S01]  /*4f60*/  IMAD.U32 R9, RZ, RZ, UR4 ;  /* 0x00000004ff097e24 */ /* 0x000fe2000f8e00ff */
[----:B------:R-:W-:Y:S04]  /*4f70*/  @!P1 R2UR UR4, R8 ;  /* 0x00000000080492ca */ /* 0x000fe800000e0000 */
[----:B------:R-:W-:Y:S11]  /*4f80*/  @!P1 R2UR UR5, R9 ;  /* 0x00000000090592ca */ /* 0x000ff600000e0000 */
[----:B------:R-:W-:Y:S02]  /*4f90*/  @!UPT UIADD3 URZ, UPT, UPT, URZ, URZ, URZ ;  /* 0x000000fffffff290 */ /* 0x000fe4000fffe0ff */
[----:B------:R2:W-:Y:S01]  /*4fa0*/  @!UP0 UTMALDG.3D [UR8], [UR4], desc[UR6] ;  /* 0x00000608040085b4 */ /* 0x0005e20008011000 */
[----:B------:R2:W-:Y:S01]  /*4fb0*/  @!P1 SYNCS.ARRIVE.TRANS64.RED.A0TR RZ, [UR21+0x48], R7 ;  /* 0x00004807ffff99a7 */ /* 0x0005e20008300415 */
[----:B------:R-:W-:Y:S01]  /*4fc0*/  SYNCS.ARRIVE.TRANS64.RED.A1T0 RZ, [UR33], RZ ;  /* 0x000000ffffff79a7 */ /* 0x000fe20008100421 */
[----:B------:R-:W-:Y:S05]  /*4fd0*/  BRA.U UP1, `(.L_x_94) ;  /* 0xfffffff5012c7547 */ /* 0x000fea000b83ffff */
[----:B------:R-:W-:-:S04]  /*4fe0*/  SHF.L.U32 R3, R15, 0x1f, RZ ;  /* 0x0000001f0f037819 */ /* 0x000fc800000006ff */
[----:B------:R-:W3:Y:S02]  /*4ff0*/  SYNCS.PHASECHK.TRANS64.TRYWAIT P0, [UR21+0x50], R3 ;  /* 0x00005003ff0075a7 */ /* 0x000ee40008001115 */
[----:B---3--:R-:W-:Y:S05]  /*5000*/  @!P0 BRA `(.L_x_95) ;  /* 0x0000004400ac8947 */ /* 0x008fea0003800000 */
.L_x_161:
[----:B---3--:R-:W-:-:S07]  /*5010*/  MOV R0, UR21 ;  /* 0x0000001500007c02 */ /* 0x008fce0008000f00 */
.L_x_96:
[----:B---3--:R-:W-:-:S04]  /*5020*/  SHF.L.U32 R3, R15, 0x1f, RZ ;  /* 0x0000001f0f037819 */ /* 0x008fc800000006ff */
[----:B------:R3:W4:Y:S03]  /*5030*/  SYNCS.PHASECHK.TRANS64.TRYWAIT P0, [R0+URZ+0x58], R3 ;  /* 0x00005803000075a7 */ /* 0x00072600080011ff */
[----:B----4-:R-:W-:Y:S05]  /*5040*/  @!P0 NANOSLEEP.SYNCS 0x989680 ;  /* 0x009896800000895d */ /* 0x010fea0003900000 */
[----:B------:R-:W4:Y:S02]  /*5050*/  @!P0 SYNCS.PHASECHK.TRANS64 P0, [R0+URZ+0x58], R3 ;  /* 0x00005803000085a7 */ /* 0x000f2400080010ff */
[----:B-12-4-:R-:W-:Y:S05]  /*5060*/  @P0 EXIT ;  /* 0x000000000000094d */ /* 0x016fea0003800000 */
[----:B------:R-:W-:Y:S05]  /*5070*/  BRA `(.L_x_96) ;  /* 0xfffffffc00e87947 */ /* 0x000fea000383ffff */
.L_x_85:
[----:B------:R-:W-:-:S06]  /*5080*/  UISETP.GE.AND UP0, UPT, UR13, 0x4, UPT ;  /* 0x000000040d00788c */ /* 0x000fcc000bf06270 */
[----:B------:R-:W-:-:S13]  /*5090*/  PLOP3.LUT P0, PT, PT, PT, UP0, 0x80, 0x8 ;  /* 0x000000000008781c */ /* 0x000fda0003f0f008 */
[----:B------:R-:W-:Y:S05]  /*50a0*/  @!P0 EXIT ;  /* 0x000000000000894d */ /* 0x000fea0003800000 */
[----:B------:R-:W-:Y:S01]  /*50b0*/  BAR.SYNC.DEFER_BLOCKING 0x6, 0xa0 ;  /* 0x0182800000007b1d */ /* 0x000fe20000010000 */
[C---:B------:R-:W-:Y:S01]  /*50c0*/  IMAD.SHL.U32 R4, R170.reuse, 0x40, RZ ;  /* 0x00000040aa047824 */ /* 0x040fe200078e00ff */
[C---:B------:R-:W-:Y:S01]  /*50d0*/  LOP3.LUT R178, R170.reuse, 0x60, RZ, 0xc0, !PT ;  /* 0x00000060aab27812 */ /* 0x040fe200078ec0ff */
[C---:B------:R-:W-:Y:S01]  /*50e0*/  IMAD.SHL.U32 R137, R170.reuse, 0x8, RZ ;  /* 0x00000008aa897824 */ /* 0x040fe200078e00ff */
[C---:B------:R-:W-:Y:S01]  /*50f0*/  LOP3.LUT R176, R170.reuse, 0x2, RZ, 0xc0, !PT ;  /* 0x00000002aab07812 */ /* 0x040fe200078ec0ff */
[----:B------:R-:W-:Y:S01]  /*5100*/  IMAD.U32 R69, R170, 0x10000, RZ ;  /* 0x00010000aa457824 */ /* 0x000fe200078e00ff */
[----:B------:R-:W-:Y:S02]  /*5110*/  UMOV UR44, 0x400 ;  /* 0x00000400002c7882 */ /* 0x000fe40000000000 */
[----:B------:R-:W1:Y:S01]  /*5120*/  LDC.64 R156, c[0x0][0x8b0] ;  /* 0x00022c00ff9c7b82 */ /* 0x000e620000000a00 */
[----:B------:R-:W-:Y:S01]  /*5130*/  ULEA UR44, UR48, UR44, 0x18 ;  /* 0x0000002c302c7291 */ /* 0x000fe2000f8ec0ff */
[----:B------:R-:W-:Y:S01]  /*5140*/  LOP3.LUT R6, R4, 0x180, RZ, 0xc0, !PT ;  /* 0x0000018004067812 */ /* 0x000fe200078ec0ff */
[----:B------:R-:W-:Y:S01]  /*5150*/  HFMA2 R68, -RZ, RZ, 0, 0 ;  /* 0x00000000ff447431 */ /* 0x000fe200000001ff */
[----:B------:R-:W-:Y:S01]  /*5160*/  LOP3.LUT R69, R69, 0x600000, RZ, 0xc0, !PT ;  /* 0x0060000045457812 */ /* 0x000fe200078ec0ff */
[----:B------:R-:W-:Y:S01]  /*5170*/  UIADD3 UR4, UPT, UPT, UR44, 0x4200, URZ ;  /* 0x000042002c047890 */ /* 0x000fe2000fffe0ff */
[----:B------:R-:W-:Y:S01]  /*5180*/  LOP3.LUT R137, R6, 0x30, R137, 0xf8, !PT ;  /* 0x0000003006897812 */ /* 0x000fe200078ef889 */
[----:B------:R-:W-:Y:S01]  /*5190*/  IMAD.MOV.U32 R168, RZ, RZ, RZ ;  /* 0x000000ffffa87224 */ /* 0x000fe200078e00ff */
[----:B------:R-:W2:Y:S01]  /*51a0*/  LDC.64 R138, c[0x0][0x8a8] ;  /* 0x00022a00ff8a7b82 */ /* 0x000ea20000000a00 */
[----:B------:R-:W-:Y:S01]  /*51b0*/  LOP3.LUT R170, R170, 0x4, RZ, 0xc0, !PT ;  /* 0x00000004aaaa7812 */ /* 0x000fe200078ec0ff */
[----:B------:R-:W-:Y:S01]  /*51c0*/  IMAD.MOV.U32 R162, RZ, RZ, RZ ;  /* 0x000000ffffa27224 */ /* 0x000fe200078e00ff */
[----:B------:R-:W-:-:S02]  /*51d0*/  LOP3.LUT R137, R137, 0x1e40, R4, 0xf8, !PT ;  /* 0x00001e4089897812 */ /* 0x000fc400078ef804 */
[----:B------:R-:W-:Y:S01]  /*51e0*/  CS2R R166, SRZ ;  /* 0x0000000000a67805 */ /* 0x000fe2000001ff00 */
[----:B------:R-:W-:Y:S01]  /*51f0*/  IMAD.MOV.U32 R165, RZ, RZ, RZ ;  /* 0x000000ffffa57224 */ /* 0x000fe200078e00ff */
[----:B------:R-:W-:Y:S01]  /*5200*/  IADD3 R169, PT, PT, -R170, 0x2, RZ ;  /* 0x00000002aaa97810 */ /* 0x000fe20007ffe1ff */
[----:B------:R-:W-:Y:S01]  /*5210*/  IMAD.MOV R164, RZ, RZ, -R176 ;  /* 0x000000ffffa47224 */ /* 0x000fe200078e0ab0 */
[----:B------:R-:W-:Y:S01]  /*5220*/  IADD3 R171, PT, PT, R137, UR44, RZ ;  /* 0x0000002c89ab7c10 */ /* 0x000fe2000fffe0ff */
[----:B------:R-:W3:Y:S01]  /*5230*/  LDS R0, [UR44+0x120] ;  /* 0x0001202cff007984 */ /* 0x000ee20008000800 */
[----:B------:R-:W-:Y:S01]  /*5240*/  IMAD.MOV R163, RZ, RZ, -R170 ;  /* 0x000000ffffa37224 */ /* 0x000fe200078e0aaa */
[----:B------:R-:W-:Y:S01]  /*5250*/  MOV R177, UR4 ;  /* 0x0000000400b17c02 */ /* 0x000fe20008000f00 */
[----:B------:R-:W4:Y:S01]  /*5260*/  LDCU UR57, c[0x0][0x370] ;  /* 0x00006e00ff3977ac */ /* 0x000f220008000800 */
[----:B------:R-:W-:Y:S01]  /*5270*/  VIADD R171, R171, 0x200 ;  /* 0x00000200abab7836 */ /* 0x000fe20000000000 */
[----:B------:R-:W1:Y:S01]  /*5280*/  LDCU UR43, c[0x0][0xb0c] ;  /* 0x00016180ff2b77ac */ /* 0x000e620008000800 */
[----:B------:R-:W1:Y:S01]  /*5290*/  LDCU UR39, c[0x0][0xb30] ;  /* 0x00016600ff2777ac */ /* 0x000e620008000800 */
[----:B------:R-:W1:Y:S01]  /*52a0*/  LDCU.64 UR46, c[0x0][0x888] ;  /* 0x00011100ff2e77ac */ /* 0x000e620008000a00 */
[----:B------:R-:W1:Y:S01]  /*52b0*/  LDCU.64 UR40, c[0x0][0xb28] ;  /* 0x00016500ff2877ac */ /* 0x000e620008000a00 */
[----:B------:R-:W1:Y:S01]  /*52c0*/  LDCU.64 UR60, c[0x0][0x890] ;  /* 0x00011200ff3c77ac */ /* 0x000e620008000a00 */
[----:B------:R-:W1:Y:S01]  /*52d0*/  LDCU.128 UR52, c[0x0][0xb10] ;  /* 0x00016200ff3477ac */ /* 0x000e620008000c00 */
[----:B------:R-:W1:Y:S01]  /*52e0*/  LDCU UR56, c[0x0][0x374] ;  /* 0x00006e80ff3877ac */ /* 0x000e620008000800 */
[----:B------:R-:W-:Y:S01]  /*52f0*/  UIADD3 UR63, UPT, UPT, UR44, 0x200, URZ ;  /* 0x000002002c3f7890 */ /* 0x000fe2000fffe0ff */
[----:B-1234-:R-:W-:-:S11]  /*5300*/  IMAD.IADD R69, R0, 0x1, R69 ;  /* 0x0000000100457824 */ /* 0x01efd600078e0245 */
.L_x_123:
[C---:B------:R-:W-:Y:S02]  /*5310*/  LEA R3, R162.reuse, UR44, 0x3 ;  /* 0x0000002ca2037c11 */ /* 0x040fe4000f8e18ff */
[----:B------:R-:W-:Y:S02]  /*5320*/  SHF.L.U32 R0, R167, 0x1f, RZ ;  /* 0x0000001fa7007819 */ /* 0x000fe400000006ff */
[----:B------:R-:W-:Y:S02]  /*5330*/  LEA R5, R162, UR44, 0x4 ;  /* 0x0000002ca2057c11 */ /* 0x000fe4000f8e20ff */
[----:B-1----:R-:W1:Y:S02]  /*5340*/  SYNCS.PHASECHK.TRANS64.TRYWAIT P0, [R3+URZ+0x70], R0 ;  /* 0x00007000030075a7 */ /* 0x002e6400080011ff */
[----:B-1----:R-:W-:Y:S05]  /*5350*/  @!P0 BRA `(.L_x_97) ;  /* 0x0000004000f08947 */ /* 0x002fea0003800000 */
.L_x_162:
        /* <DEDUP_REMOVED lines=11> */
[----:B------:R-:W-:Y:S01]  /*5410*/  PLOP3.LUT P0, PT, PT, PT, UP1, 0x80, 0x8 ;  /* 0x000000000008781c */ /* 0x000fe20003f0f018 */
[----:B------:R-:W-:Y:S11]  /*5420*/  UP2UR UR45, UPR, URZ, 0x2 ;  /* 0x00000002ff2d7883 */ /* 0x000ff60008000000 */
[----:B------:R-:W-:Y:S01]  /*5430*/  @!UPT UIADD3 URZ, UPT, UPT, URZ, URZ, URZ ;  /* 0x000000fffffff290 */ /* 0x000fe2000fffe0ff */
[----:B-1----:R-:W-:Y:S02]  /*5440*/  @P0 SHF.R.U32.HI R0, RZ, 0x10, R5 ;  /* 0x00000010ff000819 */ /* 0x002fe40000011605 */
        /* <DEDUP_REMOVED lines=12> */
[----:B------:R-:W2:Y:S01]  /*5510*/  LDCU UR12, c[0x0][0xb20] ;  /* 0x00016400ff0c77ac */ /* 0x000ea20008000800 */
[----:B------:R-:W-:Y:S02]  /*5520*/  UIMAD.WIDE.U32 UR4, UR56, UR55, URZ ;  /* 0x00000037380472a5 */ /* 0x000fe4000f8e00ff */
[----:B------:R-:W-:Y:S02]  /*5530*/  UIMAD.WIDE.U32 UR6, UR57, UR52, URZ ;  /* 0x00000034390672a5 */ /* 0x000fe4000f8e00ff */
[----:B------:R-:W-:Y:S02]  /*5540*/  UISETP.NE.AND UP0, UPT, UR54, 0x1, UPT ;  /* 0x000000013600788c */ /* 0x000fe4000bf05270 */
[----:B------:R-:W-:Y:S02]  /*5550*/  UIMAD.WIDE.U32 UR8, UR37, UR55, URZ ;  /* 0x00000037250872a5 */ /* 0x000fe4000f8e00ff */
[----:B------:R-:W-:Y:S02]  /*5560*/  UIMAD.WIDE.U32 UR10, UR38, UR52, URZ ;  /* 0x00000034260a72a5 */ /* 0x000fe4000f8e00ff */
[----:B------:R-:W-:Y:S02]  /*5570*/  UISETP.NE.AND UP1, UPT, UR43, 0x1, UPT ;  /* 0x000000012b00788c */ /* 0x000fe4000bf25270 */
[----:B------:R-:W-:Y:S01]  /*5580*/  UISETP.NE.AND UP2, UPT, UR42, 0x1, UPT ;  /* 0x000000012a00788c */ /* 0x000fe2000bf45270 */
[----:B------:R-:W-:Y:S02]  /*5590*/  UMOV UR4, UR5 ;  /* 0x0000000500047c82 */ /* 0x000fe40008000000 */
[----:B--2---:R-:W-:Y:S03]  /*55a0*/  USHF.R.U32.HI UR5, URZ, UR12, UR4 ;  /* 0x0000000cff057299 */ /* 0x004fe60008011604 */
[----:B------:R-:W-:Y:S02]  /*55b0*/  UMOV UR4, UR7 ;  /* 0x0000000700047c82 */ /* 0x000fe40008000000 */
[----:B------:R-:W-:Y:S02]  /*55c0*/  USHF.R.U32.HI UR7, URZ, UR53, UR4 ;  /* 0x00000035ff077299 */ /* 0x000fe40008011604 */
[----:B------:R-:W-:Y:S02]  /*55d0*/  USEL UR4, UR56, UR5, !UP0 ;  /* 0x0000000538047287 */ /* 0x000fe4000c000000 */
[----:B------:R-:W-:Y:S01]  /*55e0*/  USEL UR7, UR57, UR7, !UP1 ;  /* 0x0000000739077287 */ /* 0x000fe2000c800000 */
[----:B------:R-:W-:Y:S01]  /*55f0*/  UMOV UR5, UR9 ;  /* 0x0000000900057c82 */ /* 0x000fe20008000000 */
[----:B------:R-:W-:Y:S02]  /*5600*/  UIMAD.WIDE.U32 UR8, UR4, UR40, URZ ;  /* 0x00000028040872a5 */ /* 0x000fe4000f8e00ff */
[----:B------:R-:W-:Y:S03]  /*5610*/  USHF.R.U32.HI UR6, URZ, UR12, UR5 ;  /* 0x0000000cff067299 */ /* 0x000fe60008011605 */
[----:B------:R-:W-:Y:S01]  /*5620*/  UMOV UR5, UR11 ;  /* 0x0000000b00057c82 */ /* 0x000fe20008000000 */
[----:B------:R-:W-:Y:S02]  /*5630*/  UIMAD.WIDE.U32 UR10, UR7, UR40, URZ ;  /* 0x00000028070a72a5 */ /* 0x000fe4000f8e00ff */
[----:B------:R-:W-:Y:S02]  /*5640*/  USHF.R.U32.HI UR12, URZ, UR53, UR5 ;  /* 0x00000035ff0c7299 */ /* 0x000fe40008011605 */
[----:B------:R-:W-:Y:S01]  /*5650*/  USEL UR6, UR37, UR6, !UP0 ;  /* 0x0000000625067287 */ /* 0x000fe2000c000000 */
[----:B------:R-:W-:Y:S02]  /*5660*/  UMOV UR5, UR9 ;  /* 0x0000000900057c82 */ /* 0x000fe40008000000 */
[----:B------:R-:W-:Y:S01]  /*5670*/  UMOV UR10, UR11 ;  /* 0x0000000b000a7c82 */ /* 0x000fe20008000000 */
[----:B------:R-:W-:Y:S02]  /*5680*/  @UP2 USHF.R.U32.HI UR4, URZ, UR41, UR5 ;  /* 0x00000029ff042299 */ /* 0x000fe40008011605 */
[----:B------:R-:W-:Y:S02]  /*5690*/  @UP2 USHF.R.U32.HI UR7, URZ, UR41, UR10 ;  /* 0x00000029ff072299 */ /* 0x000fe4000801160a */
[----:B------:R-:W-:Y:S02]  /*56a0*/  UIMAD UR4, UR42, UR4, URZ ;  /* 0x000000042a0472a4 */ /* 0x000fe4000f8e02ff */
[----:B------:R-:W-:Y:S02]  /*56b0*/  UIMAD.WIDE.U32 UR10, UR6, UR40, URZ ;  /* 0x00000028060a72a5 */ /* 0x000fe4000f8e00ff */
[----:B------:R-:W-:Y:S02]  /*56c0*/  USEL UR5, UR38, UR12, !UP1 ;  /* 0x0000000c26057287 */ /* 0x000fe4000c800000 */
[----:B------:R-:W-:Y:S02]  /*56d0*/  UIMAD UR8, UR42, UR7, URZ ;  /* 0x000000072a0872a4 */ /* 0x000fe4000f8e02ff */
[----:B------:R-:W-:Y:S03]  /*56e0*/  UISETP.GE.AND UP0, UPT, UR6, UR4, UPT ;  /* 0x000000040600728c */ /* 0x000fe6000bf06270 */
[----:B------:R-:W-:Y:S01]  /*56f0*/  UMOV UR4, UR11 ;  /* 0x0000000b00047c82 */ /* 0x000fe20008000000 */
[----:B------:R-:W-:Y:S02]  /*5700*/  UISETP.GE.OR UP0, UPT, UR5, UR8, UP0 ;  /* 0x000000080500728c */ /* 0x000fe40008706670 */
[----:B------:R-:W-:Y:S02]  /*5710*/  USHF.R.U32.HI UR4, URZ, UR41, UR4 ;  /* 0x00000029ff047299 */ /* 0x000fe40008011604 */
[----:B------:R-:W-:Y:S02]  /*5720*/  UIMAD.WIDE.U32 UR8, UR5, UR40, URZ ;  /* 0x00000028050872a5 */ /* 0x000fe4000f8e00ff */
[----:B------:R-:W-:Y:S02]  /*5730*/  USEL UR11, UR6, UR4, !UP2 ;  /* 0x00000004060b7287 */ /* 0x000fe4000d000000 */
[----:B------:R-:W-:Y:S02]  /*5740*/  UIADD3 UR8, UPT, UPT, -UR5, URZ, URZ ;  /* 0x000000ff05087290 */ /* 0x000fe4000fffe1ff */
[----:B------:R-:W-:Y:S01]  /*5750*/  UIADD3 UR10, UPT, UPT, -UR11, URZ, URZ ;  /* 0x000000ff0b0a7290 */ /* 0x000fe2000fffe1ff */
[----:B------:R-:W-:Y:S01]  /*5760*/  @!UP0 UMOV UR4, UR9 ;  /* 0x0000000900048c82 */ /* 0x000fe20008000000 */
[----:B------:R-:W-:Y:S02]  /*5770*/  UIADD3 UR9, UPT, UPT, -UR6, URZ, URZ ;  /* 0x000000ff06097290 */ /* 0x000fe4000fffe1ff */
[----:B------:R-:W-:Y:S02]  /*5780*/  @!UP0 USHF.R.U32.HI UR4, URZ, UR41, UR4 ;  /* 0x00000029ff048299 */ /* 0x000fe40008011604 */
[----:B------:R-:W-:Y:S02]  /*5790*/  UIMAD UR10, UR42, UR10, UR6 ;  /* 0x0000000a2a0a72a4 */ /* 0x000fe4000f8e0206 */
[----:B------:R-:W-:Y:S04]  /*57a0*/  @!UP0 USEL UR4, UR5, UR4, !UP2 ;  /* 0x0000000405048287 */ /* 0x000fe8000d000000 */
[----:B------:R-:W-:Y:S02]  /*57b0*/  @!UP0 UIMAD UR10, UR7, UR10, UR4 ;  /* 0x0000000a070a82a4 */ /* 0x000fe4000f8e0204 */
[----:B------:R-:W-:Y:S02]  /*57c0*/  @!UP0 UIADD3 UR11, UPT, UPT, UR11, -UR4, URZ ;  /* 0x800000040b0b8290 */ /* 0x000fe4000fffe0ff */
[----:B------:R-:W-:Y:S02]  /*57d0*/  UIMAD UR7, UR43, UR8, UR38 ;  /* 0x000000082b0772a4 */ /* 0x000fe4000f8e0226 */
[----:B------:R-:W-:Y:S02]  /*57e0*/  @!UP0 UIMAD UR6, UR11, UR42, UR5 ;  /* 0x0000002a0b0682a4 */ /* 0x000fe4000f8e0205 */
[----:B------:R-:W-:Y:S01]  /*57f0*/  UIMAD UR4, UR54, UR9, UR37 ;  /* 0x00000009360472a4 */ /* 0x000fe2000f8e0225 */
[----:B------:R-:W-:Y:S02]  /*5800*/  @!UP0 UMOV UR5, UR10 ;  /* 0x0000000a00058c82 */ /* 0x000fe40008000000 */
[----:B------:R-:W-:Y:S02]  /*5810*/  UIMAD UR38, UR5, UR43, UR7 ;  /* 0x0000002b052672a4 */ /* 0x000fe4000f8e0207 */
[----:B------:R-:W-:Y:S11]  /*5820*/  UIMAD UR37, UR6, UR54, UR4 ;  /* 0x00000036062572a4 */ /* 0x000ff6000f8e0204 */
[----:B------:R-:W-:Y:S01]  /*5830*/  @!UPT UIADD3 URZ, UPT, UPT, URZ, URZ, URZ ;  /* 0x000000fffffff290 */ /* 0x000fe2000fffe0ff */
.L_x_98:
[----:B------:R-:W-:Y:S01]  /*5840*/  UISETP.NE.AND UP0, UPT, UR39, 0x1, UPT ;  /* 0x000000012700788c */ /* 0x000fe2000bf05270 */
[----:B------:R-:W-:Y:S01]  /*5850*/  IADD3 R162, PT, PT, R162, 0x1, RZ ;  /* 0x00000001a2a27810 */ /* 0x000fe20007ffe0ff */
[----:B------:R-:W-:Y:S02]  /*5860*/  USHF.L.U32 UR50, UR16, 0x7, URZ ;  /* 0x0000000710327899 */ /* 0x000fe400080006ff */
[----:B------:R-:W-:Y:S07]  /*5870*/  USHF.L.U32 UR49, UR20, 0x7, URZ ;  /* 0x0000000714317899 */ /* 0x000fee00080006ff */
[----:B------:R-:W2:Y:S01]  /*5880*/  @!UP0 LDCU.128 UR12, c[0x0][0xb10] ;  /* 0x00016200ff0c87ac */ /* 0x000ea20008000c00 */
[----:B------:R-:W3:Y:S01]  /*5890*/  @!UP0 LDCU UR5, c[0x0][0xb0c] ;  /* 0x00016180ff0587ac */ /* 0x000ee20008000800 */
[----:B------:R-:W4:Y:S01]  /*58a0*/  @!UP0 LDCU UR10, c[0x0][0xb20] ;  /* 0x00016400ff0a87ac */ /* 0x000f220008000800 */
[----:B--2---:R-:W-:Y:S02]  /*58b0*/  UIMAD.WIDE.U32 UR8, UR38, UR12, URZ ;  /* 0x0000000c260872a5 */ /* 0x004fe4000f8e00ff */
[----:B------:R-:W-:Y:S02]  /*58c0*/  UIMAD.WIDE.U32 UR6, UR37, UR15, URZ ;  /* 0x0000000f250672a5 */ /* 0x000fe4000f8e00ff */
[----:B------:R-:W-:Y:S03]  /*58d0*/  @!UP0 UISETP.NE.AND UP1, UPT, UR14, 0x1, UPT ;  /* 0x000000010e00888c */ /* 0x000fe6000bf25270 */
[----:B------:R-:W-:Y:S01]  /*58e0*/  @!UP0 UMOV UR4, UR9 ;  /* 0x0000000900048c82 */ /* 0x000fe20008000000 */
[----:B---3--:R-:W-:Y:S02]  /*58f0*/  @!UP0 UISETP.NE.AND UP2, UPT, UR5, 0x1, UPT ;  /* 0x000000010500888c */ /* 0x008fe4000bf45270 */
[----:B------:R-:W-:Y:S01]  /*5900*/  @!UP0 USHF.R.U32.HI UR4, URZ, UR13, UR4 ;  /* 0x0000000dff048299 */ /* 0x000fe20008011604 */
[----:B------:R-:W-:Y:S02]  /*5910*/  @!UP0 UMOV UR6, UR7 ;  /* 0x0000000700068c82 */ /* 0x000fe40008000000 */
[----:B----4-:R-:W-:Y:S02]  /*5920*/  @!UP0 USHF.R.U32.HI UR6, URZ, UR10, UR6 ;  /* 0x0000000aff068299 */ /* 0x010fe40008011606 */
[----:B------:R-:W-:Y:S02]  /*5930*/  @!UP0 USEL UR7, UR38, UR4, !UP2 ;  /* 0x0000000426078287 */ /* 0x000fe4000d000000 */
[----:B------:R-:W-:Y:S04]  /*5940*/  @!UP0 USEL UR6, UR37, UR6, !UP1 ;  /* 0x0000000625068287 */ /* 0x000fe8000c800000 */
[----:B------:R-:W-:Y:S02]  /*5950*/  @!UP0 UIADD3 UR4, UPT, UPT, -UR7, UR6, URZ ;  /* 0x0000000607048290 */ /* 0x000fe4000fffe1ff */
[----:B------:R-:W-:Y:S02]  /*5960*/  @!UP0 UIADD3 UR6, UPT, UPT, UR7, -UR6, URZ ;  /* 0x8000000607068290 */ /* 0x000fe4000fffe0ff */
[----:B------:R-:W-:Y:S02]  /*5970*/  @!UP0 UIMAD UR38, UR4, UR5, UR38 ;  /* 0x00000005042682a4 */ /* 0x000fe4000f8e0226 */
[----:B------:R-:W-:Y:S02]  /*5980*/  @!UP0 UIMAD UR37, UR6, UR14, UR37 ;  /* 0x0000000e062582a4 */ /* 0x000fe4000f8e0225 */
[----:B------:R-:W-:Y:S09]  /*5990*/  ULOP3.LUT UP0, URZ, UR63, 0x1b0, URZ, 0xc0, !UPT ;  /* 0x000001b03fff7892 */ /* 0x000ff2000f80c0ff */
[----:B------:R-:W-:Y:S05]  /*59a0*/  BRA.U !UP0, `(.L_x_99) ;  /* 0x0000000108407547 */ /* 0x000fea000b800000 */
[----:B------:R-:W2:Y:S01]  /*59b0*/  LDCU.64 UR8, c[0x4][0x80] ;  /* 0x01001000ff0877ac */ /* 0x000ea20008000a00 */
[----:B------:R-:W-:Y:S01]  /*59c0*/  MOV R3, 0x0 ;  /* 0x0000000000037802 */ /* 0x000fe20000000f00 */
[----:B------:R-:W-:Y:S02]  /*59d0*/  HFMA2 R12, -RZ, RZ, 0, 5.9604644775390625e-08 ;  /* 0x00000001ff0c7431 */ /* 0x000fe400000001ff */
[----:B------:R-:W-:Y:S02]  /*59e0*/  IMAD.MOV.U32 R8, RZ, RZ, 0x70 ;  /* 0x00000070ff087424 */ /* 0x000fe400078e00ff */
[----:B------:R-:W-:Y:S01]  /*59f0*/  IMAD.MOV.U32 R13, RZ, RZ, RZ ;  /* 0x000000ffff0d7224 */ /* 0x000fe200078e00ff */
[----:B------:R-:W3:Y:S01]  /*5a00*/  LDCU.64 UR6, c[0x4][0x88] ;  /* 0x01001100ff0677ac */ /* 0x000ee20008000a00 */
[----:B------:R-:W4:Y:S01]  /*5a10*/  LDC.64 R2, c[0x4][R3] ;  /* 0x0100000003027b82 */ /* 0x000f220000000a00 */
[----:B------:R-:W1:Y:S01]  /*5a20*/  LDCU.64 UR4, c[0x4][0x8] ;  /* 0x01000100ff0477ac */ /* 0x000e620008000a00 */
[----:B--2---:R-:W-:Y:S01]  /*5a30*/  MOV R5, UR9 ;  /* 0x0000000900057c02 */ /* 0x004fe20008000f00 */
[----:B------:R-:W-:Y:S01]  /*5a40*/  IMAD.U32 R4, RZ, RZ, UR8 ;  /* 0x00000008ff047e24 */ /* 0x000fe2000f8e00ff */
[----:B---3--:R-:W-:Y:S01]  /*5a50*/  MOV R7, UR7 ;  /* 0x0000000700077c02 */ /* 0x008fe20008000f00 */
[----:B------:R-:W-:Y:S01]  /*5a60*/  IMAD.U32 R6, RZ, RZ, UR6 ;  /* 0x00000006ff067e24 */ /* 0x000fe2000f8e00ff */
[----:B-1----:R-:W-:Y:S01]  /*5a70*/  MOV R11, UR5 ;  /* 0x00000005000b7c02 */ /* 0x002fe20008000f00 */
[----:B------:R-:W-:Y:S02]  /*5a80*/  IMAD.U32 R10, RZ, RZ, UR4 ;  /* 0x00000004ff0a7e24 */ /* 0x000fe4000f8e00ff */
[----:B------:R-:W-:Y:S07]  /*5a90*/  LEPC R20, `(.L_x_99) ;  /* 0x000000001014794e */ /* 0x000fee0000000000 */
[----:B----45:R-:W-:Y:S05]  /*5aa0*/  CALL.ABS.NOINC R2 ;  /* 0x0000000002007343 */ /* 0x030fea0003c00000 */
.L_x_99:
[----:B------:R-:W-:Y:S01]  /*5ab0*/  LOP3.LUT P0, RZ, R177, 0x1b0, RZ, 0xc0, !PT ;  /* 0x000001b0b1ff7812 */ /* 0x000fe2000780c0ff */
[----:B------:R-:W-:Y:S11]  /*5ac0*/  BSSY.RECONVERGENT B6, `(.L_x_100) ;  /* 0x0000013000067945 */ /* 0x000ff60003800200 */
[----:B------:R-:W-:Y:S01]  /*5ad0*/  @!UPT UIADD3 URZ, UPT, UPT, URZ, URZ, URZ ;  /* 0x000000fffffff290 */ /* 0x000fe2000fffe0ff */
[----:B------:R-:W-:Y:S05]  /*5ae0*/  @!P0 BRA `(.L_x_101) ;  /* 0x0000000000408947 */ /* 0x000fea0003800000 */
        /* <DEDUP_REMOVED lines=16> */
.L_x_101:
[----:B------:R-:W-:Y:S05]  /*5bf0*/  BSYNC.RECONVERGENT B6 ;  /* 0x0000000000067941 */ /* 0x000fea0003800200 */
.L_x_100:
[----:B------:R-:W-:Y:S01]  /*5c00*/  R2UR UR4, R160 ;  /* 0x00000000a00472ca */ /* 0x000fe200000e0000 */
[----:B------:R-:W-:Y:S01]  /*5c10*/  UISETP.NE.U32.AND UP0, UPT, UR60, URZ, UPT ;  /* 0x000000ff3c00728c */ /* 0x000fe2000bf05070 */
[----:B------:R-:W-:Y:S02]  /*5c20*/  ISETP.NE.U32.AND P4, PT, R156, RZ, PT ;  /* 0x000000ff9c00720c */ /* 0x000fe40003f85070 */
[----:B------:R-:W-:Y:S01]  /*5c30*/  ISETP.NE.U32.AND P2, PT, RZ, UR46, PT ;  /* 0x0000002eff007c0c */ /* 0x000fe2000bf45070 */
[----:B------:R-:W-:Y:S01]  /*5c40*/  UISETP.NE.AND.EX UP1, UPT, UR61, URZ, UPT, UP0 ;  /* 0x000000ff3d00728c */ /* 0x000fe2000bf25300 */
[----:B------:R-:W-:Y:S01]  /*5c50*/  ISETP.NE.AND.EX P4, PT, R157, RZ, PT, P4 ;  /* 0x000000ff9d00720c */ /* 0x000fe20003f85340 */
[----:B------:R-:W-:Y:S01]  /*5c60*/  UPLOP3.LUT UP0, UPT, UPT, UPT, UPT, 0x40, 0x4 ;  /* 0x000000000004789c */ /* 0x000fe20003f0e870 */
[----:B------:R-:W-:Y:S05]  /*5c70*/  ISETP.NE.AND.EX P2, PT, RZ, UR47, PT, P2 ;  /* 0x0000002fff007c0c */ /* 0x000fea000bf45320 */
[----:B------:R-:W-:Y:S06]  /*5c80*/  UISETP.NE.AND UP2, UPT, UR4, URZ, UPT ;  /* 0x000000ff0400728c */ /* 0x000fec000bf45270 */
[----:B------:R-:W-:Y:S05]  /*5c90*/  PLOP3.LUT P1, PT, PT, PT, UP2, 0x80, 0x8 ;  /* 0x000000000008781c */ /* 0x000fea0003f2f028 */
[----:B------:R-:W-:Y:S06]  /*5ca0*/  @UP2 UPLOP3.LUT UP0, UPT, UPT, UPT, UP1, 0x80, 0x8 ;  /* 0x000000000008289c */ /* 0x000fec0003f0f010 */
[----:B------:R-:W-:Y:S01]  /*5cb0*/  PLOP3.LUT P0, PT, PT, PT, UP0, 0x80, 0x8 ;  /* 0x000000000008781c */ /* 0x000fe20003f0f008 */
[----:B------:R-:W-:Y:S01]  /*5cc0*/  @!UPT UIADD3 URZ, UPT, UPT, URZ, URZ, URZ ;  /* 0x000000fffffff290 */ /* 0x000fe2000fffe0ff */
[----:B------:R-:W-:Y:S11]  /*5cd0*/  BRA.U !UP1, `(.L_x_102) ;  /* 0x00000001093c7547 */ /* 0x000ff6000b800000 */
[----:B------:R-:W-:Y:S01]  /*5ce0*/  UISETP.NE.U32.AND UP0, UPT, UR46, URZ, UPT ;  /* 0x000000ff2e00728c */ /* 0x000fe2000bf05070 */
[----:B-1----:R-:W-:Y:S01]  /*5cf0*/  HFMA2 R0, -RZ, RZ, 0, 5.9604644775390625e-08 ;  /* 0x00000001ff007431 */ /* 0x002fe200000001ff */
[----:B------:R-:W1:Y:S01]  /*5d00*/  LDCU.64 UR8, c[0x0][0x358] ;  /* 0x00006b00ff0877ac */ /* 0x000e620008000a00 */
[----:B------:R-:W-:Y:S01]  /*5d10*/  IMAD.MOV.U32 R158, RZ, RZ, 0x1 ;  /* 0x00000001ff9e7424 */ /* 0x000fe200078e00ff */
[----:B------:R-:W-:Y:S06]  /*5d20*/  UISETP.NE.AND.EX UP0, UPT, UR47, URZ, UPT, UP0 ;  /* 0x000000ff2f00728c */ /* 0x000fec000bf05300 */
[----:B------:R-:W-:Y:S05]  /*5d30*/  PLOP3.LUT P3, PT, PT, PT, UP0, 0x80, 0x8 ;  /* 0x000000000008781c */ /* 0x000fea0003f6f008 */
[----:B------:R-:W2:Y:S01]  /*5d40*/  @UP0 LDCU.64 UR4, c[0x0][0x888] ;  /* 0x00011100ff0407ac */ /* 0x000ea20008000a00 */
[----:B------:R-:W-:Y:S07]  /*5d50*/  @UP0 UIMAD UR6, UR36, UR60, URZ ;  /* 0x0000003c240602a4 */ /* 0x000fee000f8e02ff */
[----:B------:R-:W-:Y:S01]  /*5d60*/  @!P3 PRMT R158, R0, 0x7610, R158 ;  /* 0x00007610009eb816 */ /* 0x000fe2000000009e */
[----:B--2---:R-:W-:Y:S06]  /*5d70*/  @UP0 UIMAD.WIDE UR4, UR6, 0x4, UR4 ;  /* 0x00000004060408a5 */ /* 0x004fec000f8e0204 */
[----:B------:R-:W-:Y:S01]  /*5d80*/  IMAD.U32 R2, RZ, RZ, UR4 ;  /* 0x00000004ff027e24 */ /* 0x000fe2000f8e00ff */
[----:B------:R-:W-:Y:S04]  /*5d90*/  MOV R3, UR5 ;  /* 0x0000000500037c02 */ /* 0x000fe80008000f00 */
[----:B------:R-:W2:Y:S01]  /*5da0*/  @!UP0 LDCU UR4, c[0x0][0x880] ;  /* 0x00011000ff0487ac */ /* 0x000ea20008000800 */
[----:B-1---5:R3:W5:Y:S02]  /*5db0*/  @P3 LDG.E R73, desc[UR8][R2.64] ;  /* 0x0000000802493981 */ /* 0x022764000c1e1900 */
[----:B--23--:R-:W-:Y:S02]  /*5dc0*/  @!P3 IMAD.U32 R73, RZ, RZ, UR4 ;  /* 0x00000004ff49be24 */ /* 0x00cfe4000f8e00ff */
.L_x_102:
[----:B------:R-:W-:Y:S05]  /*5dd0*/  @!P4 BRA `(.L_x_103) ;  /* 0x000000000024c947 */ /* 0x000fea0003800000 */
[----:B------:R-:W-:Y:S01]  /*5de0*/  ISETP.NE.U32.AND P3, PT, R138, RZ, PT ;  /* 0x000000ff8a00720c */ /* 0x000fe20003f65070 */
[----:B------:R-:W2:Y:S03]  /*5df0*/  LDCU.64 UR4, c[0x0][0x358] ;  /* 0x00006b00ff0477ac */ /* 0x000ea60008000a00 */
[----:B------:R-:W-:Y:S11]  /*5e00*/  ISETP.NE.AND.EX P3, PT, R139, RZ, PT, P3 ;  /* 0x000000ff8b00720c */ /* 0x000ff60003f65330 */
[----:B------:R-:W-:Y:S02]  /*5e10*/  @!UPT UIADD3 URZ, UPT, UPT, URZ, URZ, URZ ;  /* 0x000000fffffff290 */ /* 0x000fe4000fffe0ff */
[----:B------:R-:W3:Y:S01]  /*5e20*/  @P3 LDC.64 R2, c[0x0][0x8a8] ;  /* 0x00022a00ff023b82 */ /* 0x000ee20000000a00 */
[----:B-1----:R-:W-:Y:S04]  /*5e30*/  @P3 IMAD R0, R156, UR36, RZ ;  /* 0x000000249c003c24 */ /* 0x002fe8000f8e02ff */
[----:B---3--:R-:W-:Y:S05]  /*5e40*/  @P3 IMAD.WIDE R2, R0, 0x4, R2 ;  /* 0x0000000400023825 */ /* 0x008fea00078e0202 */
[----:B--2--5:R2:W5:Y:S02]  /*5e50*/  @P3 LDG.E R70, desc[UR4][R2.64] ;  /* 0x0000000402463981 */ /* 0x024564000c1e1900 */
[----:B--2---:R-:W3:Y:S02]  /*5e60*/  @!P3 LDC R70, c[0x0][0x8a0] ;  /* 0x00022800ff46bb82 */ /* 0x004ee40000000800 */
.L_x_103:
[----:B-----5:R-:W-:Y:S01]  /*5e70*/  FSETP.NEU.AND P4, PT, R73, RZ, PT ;  /* 0x000000ff4900720b */ /* 0x020fe20003f8d000 */
[----:B------:R-:W-:Y:S01]  /*5e80*/  BSSY B1, `(.L_x_104) ;  /* 0x0000047000017945 */ /* 0x000fe20003800000 */
[----:B------:R-:W-:Y:S01]  /*5e90*/  SEL R5, RZ, 0xffffffff, P2 ;  /* 0xffffffffff057807 */ /* 0x000fe20001000000 */
[----:B------:R-:W-:Y:S01]  /*5ea0*/  IMAD.MOV.U32 R186, RZ, RZ, 0x1 ;  /* 0x00000001ffba7424 */ /* 0x000fe200078e00ff */
[----:B------:R-:W-:Y:S01]  /*5eb0*/  LOP3.LUT P3, RZ, R158, 0xff, RZ, 0xc0, !PT ;  /* 0x000000ff9eff7812 */ /* 0x000fe2000786c0ff */
[----:B------:R-:W-:Y:S01]  /*5ec0*/  IMAD R71, R68, 0x80, R69 ;  /* 0x0000008044477824 */ /* 0x000fe200078e0245 */
[----:B-1----:R-:W-:Y:S02]  /*5ed0*/  @P1 SEL R0, RZ, 0xffffffff, P4 ;  /* 0xffffffffff001807 */ /* 0x002fe40002000000 */
[----:B------:R-:W-:Y:S02]  /*5ee0*/  CS2R R154, SRZ ;  /* 0x00000000009a7805 */ /* 0x000fe4000001ff00 */
[----:B------:R-:W-:Y:S02]  /*5ef0*/  LEA R3, R166, UR44, 0x3 ;  /* 0x0000002ca6037c11 */ /* 0x000fe4000f8e18ff */
[----:B------:R-:W-:Y:S02]  /*5f00*/  CS2R R152, SRZ ;  /* 0x0000000000987805 */ /* 0x000fe4000001ff00 */
[----:B------:R-:W-:Y:S02]  /*5f10*/  @P0 SEL R0, R5, R0, !P3 ;  /* 0x0000000005000207 */ /* 0x000fe40005800000 */
[----:B------:R-:W-:Y:S02]  /*5f20*/  CS2R R150, SRZ ;  /* 0x0000000000967805 */ /* 0x000fe4000001ff00 */
[----:B------:R-:W-:Y:S02]  /*5f30*/  LEA R161, R68, UR44, 0x3 ;  /* 0x0000002c44a17c11 */ /* 0x000fe4000f8e18ff */
[----:B------:R-:W-:Y:S02]  /*5f40*/  CS2R R148, SRZ ;  /* 0x0000000000947805 */ /* 0x000fe4000001ff00 */
[----:B------:R-:W-:Y:S02]  /*5f50*/  @P1 LOP3.LUT R0, R0, 0x1, RZ, 0xc0, !PT ;  /* 0x0000000100001812 */ /* 0x000fe400078ec0ff */
[----:B------:R-:W-:Y:S02]  /*5f60*/  CS2R R146, SRZ ;  /* 0x0000000000927805 */ /* 0x000fe4000001ff00 */
[----:B------:R-:W-:Y:S02]  /*5f70*/  SHF.L.U32 R4, R168, 0x1f, RZ ;  /* 0x0000001fa8047819 */ /* 0x000fe400000006ff */
[----:B------:R-:W-:Y:S02]  /*5f80*/  CS2R R144, SRZ ;  /* 0x0000000000907805 */ /* 0x000fe4000001ff00 */
[----:B------:R-:W-:Y:S02]  /*5f90*/  ISETP.NE.U32.OR P6, PT, R0, 0x1, !P1 ;  /* 0x000000010000780c */ /* 0x000fe40004fc5470 */
[----:B------:R-:W-:Y:S02]  /*5fa0*/  CS2R R142, SRZ ;  /* 0x00000000008e7805 */ /* 0x000fe4000001ff00 */
[----:B------:R-:W-:Y:S02]  /*5fb0*/  PLOP3.LUT P2, PT, PT, PT, UP1, 0x80, 0x8 ;  /* 0x000000000008781c */ /* 0x000fe40003f4f018 */
[----:B------:R-:W-:Y:S02]  /*5fc0*/  CS2R R140, SRZ ;  /* 0x00000000008c7805 */ /* 0x000fe4000001ff00 */
[----:B------:R-:W-:Y:S02]  /*5fd0*/  SEL R0, RZ, 0xffffffff, P4 ;  /* 0xffffffffff007807 */ /* 0x000fe40002000000 */
[----:B------:R-:W-:Y:S03]  /*5fe0*/  P2R R172, PR, RZ, 0x40 ;  /* 0x00000040ffac7803 */ /* 0x000fe60000000000 */
[----:B------:R-:W-:Y:S04]  /*5ff0*/  @P6 SHF.L.U32 R2, R165, 0x1f, RZ ;  /* 0x0000001fa5026819 */ /* 0x000fe800000006ff */
[----:B------:R-:W-:Y:S01]  /*6000*/  @P2 SEL R0, R5, R0, !P3 ;  /* 0x0000000005002207 */ /* 0x000fe20005800000 */
[----:B------:R-:W1:Y:S03]  /*6010*/  @P6 SYNCS.PHASECHK.TRANS64.TRYWAIT P1, [R3+URZ+0x40], R2 ;  /* 0x00004002030065a7 */ /* 0x000e6600080211ff */
[----:B------:R-:W-:Y:S04]  /*6020*/  LOP3.LUT R0, R0, 0x1, RZ, 0xc0, !PT ;  /* 0x0000000100007812 */ /* 0x000fe800078ec0ff */
[----:B------:R-:W-:Y:S04]  /*6030*/  ISETP.NE.U32.AND P5, PT, R0, 0x1, PT ;  /* 0x000000010000780c */ /* 0x000fe80003fa5070 */
[----:B------:R-:W-:Y:S01]  /*6040*/  P2R R187, PR, RZ, 0x20 ;  /* 0x00000020ffbb7803 */ /* 0x000fe20000000000 */
[----:B------:R2:W4:Y:S01]  /*6050*/  SYNCS.PHASECHK.TRANS64.TRYWAIT P0, [R161+URZ+0x90], R4 ;  /* 0x00009004a10075a7 */ /* 0x00052200080011ff */
[----:B-1----:R-:W-:Y:S01]  /*6060*/  @P6 SEL R186, RZ, 0x1, !P1 ;  /* 0x00000001ffba6807 */ /* 0x002fe20004800000 */
[----:B--2---:R-:W-:Y:S06]  /*6070*/  @!P6 BRA `(.L_x_105) ;  /* 0x00000000009ce947 */ /* 0x004fec0003800000 */
[----:B------:R-:W-:Y:S01]  /*6080*/  @P5 IMAD R7, R166, 0x2000, R171 ;  /* 0x00002000a6075824 */ /* 0x000fe200078e02ab */
[----:B------:R-:W1:Y:S01]  /*6090*/  S2R R0, SR_CgaCtaId ;  /* 0x0000000000007919 */ /* 0x000e620000008800 */
[----:B------:R-:W-:Y:S01]  /*60a0*/  ISETP.NE.AND P1, PT, R186, RZ, PT ;  /* 0x000000ffba00720c */ /* 0x000fe20003f25270 */
[----:B------:R-:W-:Y:S01]  /*60b0*/  BSSY B0, `(.L_x_106) ;  /* 0x0000010000007945 */ /* 0x000fe20003800000 */
[--C-:B------:R-:W-:Y:S01]  /*60c0*/  @P5 IMAD R8, R176, -0x10, R7.reuse ;  /* 0xfffffff0b0085824 */ /* 0x100fe200078e0207 */
[----:B------:R-:W-:Y:S01]  /*60d0*/  CS2R R142, SRZ ;  /* 0x00000000008e7805 */ /* 0x000fe2000001ff00 */
[----:B------:R-:W-:Y:S01]  /*60e0*/  @P5 IMAD R6, R170, -0x10, R7 ;  /* 0xfffffff0aa065824 */ /* 0x000fe200078e0207 */
[----:B------:R-:W-:Y:S01]  /*60f0*/  CS2R R140, SRZ ;  /* 0x00000000008c7805 */ /* 0x000fe2000001ff00 */
[----:B------:R-:W-:Y:S01]  /*6100*/  @P5 IMAD R5, R169, 0x10, R8 ;  /* 0x00000010a9055824 */ /* 0x000fe200078e0208 */
[----:B------:R-:W-:Y:S02]  /*6110*/  CS2R R150, SRZ ;  /* 0x0000000000967805 */ /* 0x000fe4000001ff00 */
[----:B------:R-:W-:Y:S02]  /*6120*/  CS2R R148, SRZ ;  /* 0x0000000000947805 */ /* 0x000fe4000001ff00 */
[----:B------:R-:W-:Y:S02]  /*6130*/  CS2R R146, SRZ ;  /* 0x0000000000927805 */ /* 0x000fe4000001ff00 */
[----:B------:R-:W-:Y:S02]  /*6140*/  CS2R R144, SRZ ;  /* 0x0000000000907805 */ /* 0x000fe4000001ff00 */
[----:B------:R-:W-:Y:S02]  /*6150*/  CS2R R154, SRZ ;  /* 0x00000000009a7805 */ /* 0x000fe4000001ff00 */
[----:B------:R-:W-:Y:S01]  /*6160*/  CS2R R152, SRZ ;  /* 0x0000000000987805 */ /* 0x000fe2000001ff00 */
[----:B------:R-:W-:Y:S06]  /*6170*/  @P1 BRA `(.L_x_107) ;  /* 0x00000000000c1947 */ /* 0x000fec0003800000 */
[----:B------:R-:W-:Y:S04]  /*6180*/  SHF.L.U32 R2, R165, 0x1f, RZ ;  /* 0x0000001fa5027819 */ /* 0x000fe800000006ff */
[----:B------:R-:W2:Y:S02]  /*6190*/  SYNCS.PHASECHK.TRANS64.TRYWAIT P1, [R3+URZ+0x40], R2 ;  /* 0x00004002030075a7 */ /* 0x000ea400080211ff */
[----:B--2---:R-:W-:Y:S05]  /*61a0*/  @!P1 BRA `(.L_x_108) ;  /* 0x0000003400709947 */ /* 0x004fea0003800000 */
.L_x_107:
[----:B------:R-:W-:Y:S05]  /*61b0*/  BSYNC B0 ;  /* 0x0000000000007941 */ /* 0x000fea0003800000 */
.L_x_106:
[----:B------:R-:W-:Y:S01]  /*61c0*/  ISETP.NE.AND P1, PT, R187, RZ, PT ;  /* 0x000000ffbb00720c */ /* 0x000fe20003f25270 */
[----:B--2---:R-:W-:Y:S02]  /*61d0*/  VIADD R3, R3, 0x50 ;  /* 0x0000005003037836 */ /* 0x004fe40000000000 */
[----:B------:R-:W-:Y:S03]  /*61e0*/  VIADD R166, R166, 0x1 ;  /* 0x00000001a6a67836 */ /* 0x000fe60000000000 */
[----:B-1----:R-:W-:Y:S07]  /*61f0*/  PRMT R0, R0, 0x654, R3 ;  /* 0x0000065400007816 */ /* 0x002fee0000000003 */
[----:B------:R1:W2:Y:S04]  /*6200*/  @P1 LDS.128 R140, [R7] ;  /* 0x00000000078c1984 */ /* 0x0002a80000000c00 */
[----:B------:R1:W1:Y:S04]  /*6210*/  @P1 LDS.128 R148, [R6+0x20] ;  /* 0x0000200006941984 */ /* 0x0002680000000c00 */
[----:B------:R1:W1:Y:S04]  /*6220*/  @P1 LDS.128 R144, [R8+0x10] ;  /* 0x0000100008901984 */ /* 0x0002680000000c00 */
[----:B------:R1:W1:Y:S01]  /*6230*/  @P1 LDS.128 R152, [R5+0x10] ;  /* 0x0000100005981984 */ /* 0x0002620000000c00 */
[C---:B------:R-:W-:Y:S01]  /*6240*/  ISETP.NE.AND P1, PT, R166.reuse, 0x2, PT ;  /* 0x00000002a600780c */ /* 0x040fe20003f25270 */
[----:B------:R-:W-:Y:S01]  /*6250*/  @!PT LDS RZ, [RZ] ;  /* 0x00000000fffff984 */ /* 0x000fe20000000800 */
[----:B------:R-:W-:Y:S01]  /*6260*/  @!PT LDS RZ, [RZ] ;  /* 0x00000000fffff984 */ /* 0x000fe20000000800 */
[----:B------:R-:W-:Y:S01]  /*6270*/  @!PT LDS RZ, [RZ] ;  /* 0x00000000fffff984 */ /* 0x000fe20000000800 */
[----:B------:R-:W-:Y:S01]  /*6280*/  @!PT LDS RZ, [RZ] ;  /* 0x00000000fffff984 */ /* 0x000fe20000000800 */
[----:B------:R5:W-:Y:S06]  /*6290*/  MEMBAR.ALL.CTA ;  /* 0x0000000000007992 */ /* 0x000bec0000008000 */
[----:B-----5:R-:W5:Y:S01]  /*62a0*/  FENCE.VIEW.ASYNC.S ;  /* 0x00000000000073c6 */ /* 0x020f620000000000 */
[----:B------:R-:W-:Y:S01]  /*62b0*/  SEL R166, R166, RZ, P1 ;  /* 0x000000ffa6a67207 */ /* 0x000fe20000800000 */
[----:B-----5:R5:W-:Y:S02]  /*62c0*/  SYNCS.ARRIVE.TRANS64.RED.A1T0 RZ, [R0+URZ], RZ ;  /* 0x000000ff00ff79a7 */ /* 0x020be400081004ff */
[----:B-----5:R-:W-:Y:S04]  /*62d0*/  SEL R0, RZ, 0x1, P1 ;  /* 0x00000001ff007807 */ /* 0x020fe80000800000 */
[----:B--2---:R-:W-:Y:S02]  /*62e0*/  LOP3.LUT R165, R165, R0, RZ, 0x3c, !PT ;  /* 0x00000000a5a57212 */ /* 0x004fe400078e3cff */
.L_x_105:
[----:B------:R-:W-:Y:S05]  /*62f0*/  BSYNC B1 ;  /* 0x0000000000017941 */ /* 0x000fea0003800000 */
.L_x_104:
[----:B------:R-:W-:Y:S04]  /*6300*/  SHF.R.U32.HI R0, RZ, 0x15, R71 ;  /* 0x00000015ff007819 */ /* 0x000fe80000011647 */
[----:B------:R-:W-:Y:S01]  /*6310*/  LOP3.LUT P1, RZ, R0, 0x3, R159, 0x48, !PT ;  /* 0x0000000300ff7812 */ /* 0x000fe2000782489f */
[----:B------:R-:W-:Y:S01]  /*6320*/  @!UPT UIADD3 URZ, UPT, UPT, URZ, URZ, URZ ;  /* 0x000000fffffff290 */ /* 0x000fe2000fffe0ff */
[----:B----4-:R-:W-:Y:S11]  /*6330*/  @P0 BRA `(.L_x_109) ;  /* 0x0000000000080947 */ /* 0x010ff60003800000 */
[----:B------:R-:W2:Y:S02]  /*6340*/  SYNCS.PHASECHK.TRANS64.TRYWAIT P0, [R161+URZ+0x90], R4 ;  /* 0x00009004a10075a7 */ /* 0x000ea400080011ff */
[----:B--2---:R-:W-:Y:S05]  /*6350*/  @!P0 BRA `(.L_x_110) ;  /* 0x0000003400188947 */ /* 0x004fea0003800000 */
.L_x_109:
[----:B------:R-:W-:Y:S04]  /*6360*/  BSSY.RECONVERGENT B6, `(.L_x_111) ;  /* 0x0000012000067945 */ /* 0x000fe80003800200 */
[----:B------:R-:W-:Y:S05]  /*6370*/  @!P1 BRA `(.L_x_112) ;  /* 0x0000000000409947 */ /* 0x000fea0003800000 */
[----:B------:R-:W4:Y:S01]  /*6380*/  LDCU.64 UR8, c[0x4][0x70] ;  /* 0x01000e00ff0877ac */ /* 0x000f220008000a00 */
[----:B------:R-:W-:Y:S01]  /*6390*/  MOV R3, 0x0 ;  /* 0x0000000000037802 */ /* 0x000fe20000000f00 */
[----:B------:R-:W-:Y:S02]  /*63a0*/  HFMA2 R12, -RZ, RZ, 0, 5.9604644775390625e-08 ;  /* 0x00000001ff0c7431 */ /* 0x000fe400000001ff */
[----:B-1----:R-:W-:Y:S02]  /*63b0*/  IMAD.MOV.U32 R8, RZ, RZ, 0x192 ;  /* 0x00000192ff087424 */ /* 0x002fe400078e00ff */
[----:B------:R-:W-:Y:S01]  /*63c0*/  IMAD.MOV.U32 R13, RZ, RZ, RZ ;  /* 0x000000ffff0d7224 */ /* 0x000fe200078e00ff */
[----:B------:R-:W1:Y:S01]  /*63d0*/  LDCU.64 UR6, c[0x4][0x78] ;  /* 0x01000f00ff0677ac */ /* 0x000e620008000a00 */
[----:B------:R-:W3:Y:S01]  /*63e0*/  LDC.64 R2, c[0x4][R3] ;  /* 0x0100000003027b82 */ /* 0x000ee20000000a00 */
[----:B------:R-:W5:Y:S01]  /*63f0*/  LDCU.64 UR4, c[0x4][0x10] ;  /* 0x01000200ff0477ac */ /* 0x000f620008000a00 */
[----:B----4-:R-:W-:Y:S01]  /*6400*/  MOV R5, UR9 ;  /* 0x0000000900057c02 */ /* 0x010fe20008000f00 */
[----:B--2---:R-:W-:Y:S01]  /*6410*/  IMAD.U32 R4, RZ, RZ, UR8 ;  /* 0x00000008ff047e24 */ /* 0x004fe2000f8e00ff */
[----:B-1----:R-:W-:Y:S01]  /*6420*/  MOV R7, UR7 ;  /* 0x0000000700077c02 */ /* 0x002fe20008000f00 */
[----:B------:R-:W-:Y:S01]  /*6430*/  IMAD.U32 R6, RZ, RZ, UR6 ;  /* 0x00000006ff067e24 */ /* 0x000fe2000f8e00ff */
[----:B-----5:R-:W-:Y:S01]  /*6440*/  MOV R11, UR5 ;  /* 0x00000005000b7c02 */ /* 0x020fe20008000f00 */
[----:B------:R-:W-:Y:S02]  /*6450*/  IMAD.U32 R10, RZ, RZ, UR4 ;  /* 0x00000004ff0a7e24 */ /* 0x000fe4000f8e00ff */
[----:B------:R-:W-:Y:S07]  /*6460*/  LEPC R20, `(.L_x_112) ;  /* 0x000000001014794e */ /* 0x000fee0000000000 */
[----:B---3--:R-:W-:Y:S05]  /*6470*/  CALL.ABS.NOINC R2 ;  /* 0x0000000002007343 */ /* 0x008fea0003c00000 */
.L_x_112:
[----:B------:R-:W-:Y:S05]  /*6480*/  BSYNC.RECONVERGENT B6 ;  /* 0x0000000000067941 */ /* 0x000fea0003800200 */
.L_x_111:
[-C--:B------:R-:W-:Y:S01]  /*6490*/  F2FP.F16.E4M3.UNPACK_B R74, R140.reuse ;  /* 0x0000008cff4a723e */ /* 0x080fe200020006ff */
[----:B------:R-:W-:Y:S05]  /*64a0*/  WARPSYNC.ALL ;  /* 0x0000000000007948 */ /* 0x000fea0003800000 */
[----:B------:R-:W-:Y:S01]  /*64b0*/  R2UR UR4, R71 ;  /* 0x00000000470472ca */ /* 0x000fe200000e0000 */
[--C-:B------:R-:W-:Y:S01]  /*64c0*/  HADD2.F32 R72, -RZ, R74.reuse.H0_H0 ;  /* 0x2000004aff487230 */ /* 0x100fe20000004100 */
[----:B------:R-:W-:Y:S01]  /*64d0*/  F2FP.F16.E4M3.UNPACK_B R76, R140.H1 ;  /* 0x0000008cff4c723e */ /* 0x000fe200030006ff */
[----:B------:R-:W-:Y:S01]  /*64e0*/  HADD2.F32 R75, -RZ, R74.H1_H1 ;  /* 0x3000004aff4b7230 */ /* 0x000fe20000004100 */
[-C--:B------:R-:W-:Y:S01]  /*64f0*/  F2FP.F16.E4M3.UNPACK_B R78, R141.reuse ;  /* 0x0000008dff4e723e */ /* 0x080fe200020006ff */
[----:B------:R-:W-:Y:S01]  /*6500*/  BSSY.RECONVERGENT B0, `(.L_x_113) ;  /* 0x000011d000007945 */ /* 0x000fe20003800200 */
[----:B------:R-:W-:Y:S01]  /*6510*/  F2FP.F16.E4M3.UNPACK_B R80, R141.H1 ;  /* 0x0000008dff50723e */ /* 0x000fe200030006ff */
[----:B------:R-:W-:Y:S01]  /*6520*/  HADD2.F32 R74, -RZ, R76.H0_H0 ;  /* 0x2000004cff4a7230 */ /* 0x000fe20000004100 */
[-C--:B------:R-:W-:Y:S01]  /*6530*/  F2FP.F16.E4M3.UNPACK_B R82, R142.reuse ;  /* 0x0000008eff52723e */ /* 0x080fe200020006ff */
[--C-:B------:R-:W-:Y:S01]  /*6540*/  HADD2.F32 R77, -RZ, R78.reuse.H0_H0 ;  /* 0x2000004eff4d7230 */ /* 0x100fe20000004100 */
[----:B------:R-:W-:Y:S01]  /*6550*/  F2FP.F16.E4M3.UNPACK_B R84, R142.H1 ;  /* 0x0000008eff54723e */ /* 0x000fe200030006ff */
[----:B------:R-:W-:Y:S01]  /*6560*/  HADD2.F32 R78, -RZ, R78.H1_H1 ;  /* 0x3000004eff4e7230 */ /* 0x000fe20000004100 */
[-C--:B------:R-:W-:Y:S01]  /*6570*/  F2FP.F16.E4M3.UNPACK_B R86, R143.reuse ;  /* 0x0000008fff56723e */ /* 0x080fe200020006ff */
[----:B-12---:R-:W3:Y:S01]  /*6580*/  LDTM.x64 R4, tmem[UR4] ;  /* 0x00000004000479ee */ /* 0x006ee20008340000 */
[----:B------:R-:W-:Y:S01]  /*6590*/  F2FP.F16.E4M3.UNPACK_B R88, R143.H1 ;  /* 0x0000008fff58723e */ /* 0x000fe200030006ff */
[----:B------:R-:W-:Y:S01]  /*65a0*/  HADD2.F32 R76, -RZ, R76.H1_H1 ;  /* 0x3000004cff4c7230 */ /* 0x000fe20000004100 */
[-C--:B------:R-:W-:Y:S01]  /*65b0*/  F2FP.F16.E4M3.UNPACK_B R90, R144.reuse ;  /* 0x00000090ff5a723e */ /* 0x080fe200020006ff */
[----:B------:R-:W-:Y:S01]  /*65c0*/  HADD2.F32 R79, -RZ, R80.H0_H0 ;  /* 0x20000050ff4f7230 */ /* 0x000fe20000004100 */
[----:B------:R-:W-:Y:S01]  /*65d0*/  F2FP.F16.E4M3.UNPACK_B R92, R144.H1 ;  /* 0x00000090ff5c723e */ /* 0x000fe200030006ff */
[--C-:B------:R-:W-:Y:S01]  /*65e0*/  HADD2.F32 R81, -RZ, R82.reuse.H0_H0 ;  /* 0x20000052ff517230 */ /* 0x100fe20000004100 */
[----:B------:R-:W-:Y:S01]  /*65f0*/  ISETP.NE.AND P6, PT, R172, RZ, PT ;  /* 0x000000ffac00720c */ /* 0x000fe20003fc5270 */
[----:B------:R-:W-:Y:S01]  /*6600*/  HADD2.F32 R82, -RZ, R82.H1_H1 ;  /* 0x30000052ff527230 */ /* 0x000fe20000004100 */
[----:B------:R-:W-:Y:S01]  /*6610*/  SHF.L.U32 R196, R164, 0x4, RZ ;  /* 0x00000004a4c47819 */ /* 0x000fe200000006ff */
[--C-:B------:R-:W-:Y:S01]  /*6620*/  HADD2.F32 R85, -RZ, R86.reuse.H0_H0 ;  /* 0x20000056ff557230 */ /* 0x100fe20000004100 */
[----:B------:R-:W-:Y:S01]  /*6630*/  SHF.L.U32 R200, R163, 0x4, RZ ;  /* 0x00000004a3c87819 */ /* 0x000fe200000006ff */
[----:B------:R-:W-:Y:S01]  /*6640*/  HADD2.F32 R86, -RZ, R86.H1_H1 ;  /* 0x30000056ff567230 */ /* 0x000fe20000004100 */
[C---:B------:R-:W-:Y:S01]  /*6650*/  IADD3 R179, PT, PT, R171.reuse, R196, RZ ;  /* 0x000000c4abb37210 */ /* 0x040fe20007ffe0ff */
[--C-:B------:R-:W-:Y:S01]  /*6660*/  HADD2.F32 R89, -RZ, R90.reuse.H0_H0 ;  /* 0x2000005aff597230 */ /* 0x100fe20000004100 */
[----:B------:R-:W-:Y:S01]  /*6670*/  IADD3 R185, PT, PT, R171, R200, RZ ;  /* 0x000000c8abb97210 */ /* 0x000fe20007ffe0ff */
[----:B------:R-:W-:Y:S01]  /*6680*/  HADD2.F32 R90, -RZ, R90.H1_H1 ;  /* 0x3000005aff5a7230 */ /* 0x000fe20000004100 */
[----:B------:R-:W-:Y:S01]  /*6690*/  SHF.L.U32 R198, R169, 0x4, RZ ;  /* 0x00000004a9c67819 */ /* 0x000fe200000006ff */
[----:B------:R-:W-:Y:S01]  /*66a0*/  HADD2.F32 R80, -RZ, R80.H1_H1 ;  /* 0x30000050ff507230 */ /* 0x000fe20000004100 */
[----:B------:R-:W-:Y:S01]  /*66b0*/  F2FP.F16.E4M3.UNPACK_B R94, R145 ;  /* 0x00000091ff5e723e */ /* 0x000fe200020006ff */
[--C-:B------:R-:W-:Y:S01]  /*66c0*/  HADD2.F32 R83, -RZ, R84.reuse.H0_H0 ;  /* 0x20000054ff537230 */ /* 0x100fe20000004100 */
[----:B------:R-:W-:Y:S01]  /*66d0*/  IADD3 R184, PT, PT, R198, R179, RZ ;  /* 0x000000b3c6b87210 */ /* 0x000fe20007ffe0ff */
[----:B------:R-:W-:Y:S01]  /*66e0*/  HADD2.F32 R84, -RZ, R84.H1_H1 ;  /* 0x30000054ff547230 */ /* 0x000fe20000004100 */
[----:B------:R-:W-:Y:S01]  /*66f0*/  F2FP.F16.E4M3.UNPACK_B R98, R146 ;  /* 0x00000092ff62723e */ /* 0x000fe200020006ff */
[C---:B---3--:R-:W-:Y:S01]  /*6700*/  FMUL R0, R70.reuse, R4 ;  /* 0x0000000446007220 */ /* 0x048fe20000400000 */
[C---:B------:R-:W-:Y:S01]  /*6710*/  FMUL R2, R70.reuse, R5 ;  /* 0x0000000546027220 */ /* 0x040fe20000400000 */
[C---:B------:R-:W-:Y:S01]  /*6720*/  FMUL R4, R70.reuse, R8 ;  /* 0x0000000846047220 */ /* 0x040fe20000400000 */
[C---:B------:R-:W-:Y:S01]  /*6730*/  FMUL R5, R70.reuse, R9 ;  /* 0x0000000946057220 */ /* 0x040fe20000400000 */
[C---:B------:R-:W-:Y:S01]  /*6740*/  FFMA R0, R73.reuse, R72, R0 ;  /* 0x0000004849007223 */ /* 0x040fe20000000000 */
[C---:B------:R-:W-:Y:S01]  /*6750*/  FFMA R2, R73.reuse, R75, R2 ;  /* 0x0000004b49027223 */ /* 0x040fe20000000002 */
[C---:B------:R-:W-:Y:S01]  /*6760*/  FMUL R8, R70.reuse, R12 ;  /* 0x0000000c46087220 */ /* 0x040fe20000400000 */
[C---:B------:R-:W-:Y:S01]  /*6770*/  FMUL R9, R70.reuse, R13 ;  /* 0x0000000d46097220 */ /* 0x040fe20000400000 */
[C---:B------:R-:W-:Y:S01]  /*6780*/  FMUL R12, R70.reuse, R16 ;  /* 0x00000010460c7220 */ /* 0x040fe20000400000 */
[C---:B------:R-:W-:Y:S01]  /*6790*/  FMUL R13, R70.reuse, R17 ;  /* 0x00000011460d7220 */ /* 0x040fe20000400000 */
[C---:B------:R-:W-:Y:S01]  /*67a0*/  FMUL R16, R70.reuse, R20 ;  /* 0x0000001446107220 */ /* 0x040fe20000400000 */
[C---:B------:R-:W-:Y:S01]  /*67b0*/  FMUL R17, R70.reuse, R21 ;  /* 0x0000001546117220 */ /* 0x040fe20000400000 */
[--C-:B------:R-:W-:Y:S02]  /*67c0*/  HADD2.F32 R93, -RZ, R94.reuse.H0_H0 ;  /* 0x2000005eff5d7230 */ /* 0x100fe40000004100 */
[C---:B------:R-:W-:Y:S01]  /*67d0*/  FMUL R20, R70.reuse, R24 ;  /* 0x0000001846147220 */ /* 0x040fe20000400000 */
[----:B------:R-:W-:Y:S02]  /*67e0*/  HADD2.F32 R94, -RZ, R94.H1_H1 ;  /* 0x3000005eff5e7230 */ /* 0x000fe40000004100 */
[C---:B------:R-:W-:Y:S01]  /*67f0*/  FMUL R21, R70.reuse, R25 ;  /* 0x0000001946157220 */ /* 0x040fe20000400000 */
[--C-:B------:R-:W-:Y:S02]  /*6800*/  HADD2.F32 R97, -RZ, R98.reuse.H0_H0 ;  /* 0x20000062ff617230 */ /* 0x100fe40000004100 */
[C---:B------:R-:W-:Y:S01]  /*6810*/  FMUL R24, R70.reuse, R28 ;  /* 0x0000001c46187220 */ /* 0x040fe20000400000 */
[----:B------:R-:W-:Y:S02]  /*6820*/  HADD2.F32 R98, -RZ, R98.H1_H1 ;  /* 0x30000062ff627230 */ /* 0x000fe40000004100 */
[C---:B------:R-:W-:Y:S01]  /*6830*/  FMUL R25, R70.reuse, R29 ;  /* 0x0000001d46197220 */ /* 0x040fe20000400000 */
[C---:B------:R-:W-:Y:S01]  /*6840*/  FMUL R28, R70.reuse, R32 ;  /* 0x00000020461c7220 */ /* 0x040fe20000400000 */
[C---:B------:R-:W-:Y:S01]  /*6850*/  FMUL R29, R70.reuse, R33 ;  /* 0x00000021461d7220 */ /* 0x040fe20000400000 */
[C---:B------:R-:W-:Y:S01]  /*6860*/  FMUL R32, R70.reuse, R36 ;  /* 0x0000002446207220 */ /* 0x040fe20000400000 */
[----:B------:R-:W-:Y:S01]  /*6870*/  F2FP.F16.E4M3.UNPACK_B R96, R145.H1 ;  /* 0x00000091ff60723e */ /* 0x000fe200030006ff */
[C---:B------:R-:W-:Y:S01]  /*6880*/  FMUL R33, R70.reuse, R37 ;  /* 0x0000002546217220 */ /* 0x040fe20000400000 */
[C---:B------:R-:W-:Y:S01]  /*6890*/  FMUL R36, R70.reuse, R40 ;  /* 0x0000002846247220 */ /* 0x040fe20000400000 */
[----:B------:R-:W-:Y:S01]  /*68a0*/  F2FP.F16.E4M3.UNPACK_B R100, R146.H1 ;  /* 0x00000092ff64723e */ /* 0x000fe200030006ff */
[C---:B------:R-:W-:Y:S01]  /*68b0*/  FMUL R37, R70.reuse, R41 ;  /* 0x0000002946257220 */ /* 0x040fe20000400000 */
[C---:B------:R-:W-:Y:S01]  /*68c0*/  FMUL R40, R70.reuse, R44 ;  /* 0x0000002c46287220 */ /* 0x040fe20000400000 */
[----:B------:R-:W-:Y:S01]  /*68d0*/  F2FP.F16.E4M3.UNPACK_B R102, R147 ;  /* 0x00000093ff66723e */ /* 0x000fe200020006ff */
[C---:B------:R-:W-:Y:S01]  /*68e0*/  FMUL R41, R70.reuse, R45 ;  /* 0x0000002d46297220 */ /* 0x040fe20000400000 */
[C---:B------:R-:W-:Y:S01]  /*68f0*/  FMUL R44, R70.reuse, R48 ;  /* 0x00000030462c7220 */ /* 0x040fe20000400000 */
[----:B------:R-:W-:Y:S01]  /*6900*/  F2FP.F16.E4M3.UNPACK_B R104, R147.H1 ;  /* 0x00000093ff68723e */ /* 0x000fe200030006ff */
[C---:B------:R-:W-:Y:S01]  /*6910*/  FMUL R45, R70.reuse, R49 ;  /* 0x00000031462d7220 */ /* 0x040fe20000400000 */
[--C-:B------:R-:W-:Y:S02]  /*6920*/  HADD2.F32 R101, -RZ, R102.reuse.H0_H0 ;  /* 0x20000066ff657230 */ /* 0x100fe40000004100 */
[C---:B------:R-:W-:Y:S01]  /*6930*/  FMUL R48, R70.reuse, R52 ;  /* 0x0000003446307220 */ /* 0x040fe20000400000 */
[----:B------:R-:W-:Y:S01]  /*6940*/  F2FP.F16.E4M3.UNPACK_B R106, R148 ;  /* 0x00000094ff6a723e */ /* 0x000fe200020006ff */
[----:B------:R-:W-:Y:S02]  /*6950*/  HADD2.F32 R102, -RZ, R102.H1_H1 ;  /* 0x30000066ff667230 */ /* 0x000fe40000004100 */
[C---:B------:R-:W-:Y:S01]  /*6960*/  FMUL R49, R70.reuse, R53 ;  /* 0x0000003546317220 */ /* 0x040fe20000400000 */
[C---:B------:R-:W-:Y:S01]  /*6970*/  FMUL R52, R70.reuse, R56 ;  /* 0x0000003846347220 */ /* 0x040fe20000400000 */
[----:B------:R-:W-:Y:S01]  /*6980*/  F2FP.F16.E4M3.UNPACK_B R108, R148.H1 ;  /* 0x00000094ff6c723e */ /* 0x000fe200030006ff */
[--C-:B------:R-:W-:Y:S02]  /*6990*/  HADD2.F32 R105, -RZ, R106.reuse.H0_H0 ;  /* 0x2000006aff697230 */ /* 0x100fe40000004100 */
[C---:B------:R-:W-:Y:S01]  /*69a0*/  FMUL R53, R70.reuse, R57 ;  /* 0x0000003946357220 */ /* 0x040fe20000400000 */
[----:B------:R-:W-:Y:S02]  /*69b0*/  HADD2.F32 R106, -RZ, R106.H1_H1 ;  /* 0x3000006aff6a7230 */ /* 0x000fe40000004100 */
        /* <DEDUP_REMOVED lines=11> */
[C---:B------:R-:W-:Y:S01]  /*6a70*/  FFMA R3, R73.reuse, R74, R3 ;  /* 0x0000004a49037223 */ /* 0x040fe20000000003 */
[----:B------:R-:W-:Y:S01]  /*6a80*/  F2FP.F16.E4M3.UNPACK_B R116, R150.H1 ;  /* 0x00000096ff74723e */ /* 0x000fe200030006ff */
[--C-:B------:R-:W-:Y:S02]  /*6a90*/  HADD2.F32 R113, -RZ, R114.reuse.H0_H0 ;  /* 0x20000072ff717230 */ /* 0x100fe40000004100 */
[C---:B------:R-:W-:Y:S01]  /*6aa0*/  FFMA R7, R73.reuse, R76, R7 ;  /* 0x0000004c49077223 */ /* 0x040fe20000000007 */
[C---:B------:R-:W-:Y:S01]  /*6ab0*/  FFMA R4, R73.reuse, R77, R4 ;  /* 0x0000004d49047223 */ /* 0x040fe20000000004 */
[----:B------:R-:W-:Y:S01]  /*6ac0*/  F2FP.F16.E4M3.UNPACK_B R118, R151 ;  /* 0x00000097ff76723e */ /* 0x000fe200020006ff */
[----:B------:R-:W-:Y:S01]  /*6ad0*/  FFMA R5, R73, R78, R5 ;  /* 0x0000004e49057223 */ /* 0x000fe20000000005 */
[----:B------:R-:W-:Y:S01]  /*6ae0*/  HADD2.F32 R114, -RZ, R114.H1_H1 ;  /* 0x30000072ff727230 */ /* 0x000fe20000004100 */
[----:B------:R-:W-:Y:S01]  /*6af0*/  F2FP.SATFINITE.E4M3.F32.PACK_AB_MERGE_C R173, R7, R3, RZ ;  /* 0x0000000307ad723e */ /* 0x000fe200048070ff */
[C---:B------:R-:W-:Y:S01]  /*6b00*/  FMUL R6, R70.reuse, R10 ;  /* 0x0000000a46067220 */ /* 0x040fe20000400000 */
[--C-:B------:R-:W-:Y:S02]  /*6b10*/  HADD2.F32 R117, -RZ, R118.reuse.H0_H0 ;  /* 0x20000076ff757230 */ /* 0x100fe40000004100 */
[----:B------:R-:W-:Y:S01]  /*6b20*/  FMUL R11, R70, R11 ;  /* 0x0000000b460b7220 */ /* 0x000fe20000400000 */
[----:B------:R-:W-:Y:S01]  /*6b30*/  F2FP.SATFINITE.E4M3.F32.PACK_AB_MERGE_C R172, R2, R0, R173 ;  /* 0x0000000002ac723e */ /* 0x000fe200048070ad */
[C---:B------:R-:W-:Y:S01]  /*6b40*/  FFMA R6, R73.reuse, R79, R6 ;  /* 0x0000004f49067223 */ /* 0x040fe20000000006 */
[----:B------:R-:W-:Y:S02]  /*6b50*/  HADD2.F32 R118, -RZ, R118.H1_H1 ;  /* 0x30000076ff767230 */ /* 0x000fe40000004100 */
[C---:B------:R-:W-:Y:S01]  /*6b60*/  FFMA R11, R73.reuse, R80, R11 ;  /* 0x00000050490b7223 */ /* 0x040fe2000000000b */
[C---:B------:R-:W-:Y:S01]  /*6b70*/  FFMA R8, R73.reuse, R81, R8 ;  /* 0x0000005149087223 */ /* 0x040fe20000000008 */
[----:B------:R-:W-:Y:S01]  /*6b80*/  F2FP.F16.E4M3.UNPACK_B R120, R151.H1 ;  /* 0x00000097ff78723e */ /* 0x000fe200030006ff */
[----:B------:R-:W-:Y:S01]  /*6b90*/  FFMA R9, R73, R82, R9 ;  /* 0x0000005249097223 */ /* 0x000fe20000000009 */
[C---:B------:R-:W-:Y:S01]  /*6ba0*/  FMUL R10, R70.reuse, R14 ;  /* 0x0000000e460a7220 */ /* 0x040fe20000400000 */
[----:B------:R-:W-:Y:S01]  /*6bb0*/  F2FP.F16.E4M3.UNPACK_B R122, R152 ;  /* 0x00000098ff7a723e */ /* 0x000fe200020006ff */
[C---:B------:R-:W-:Y:S01]  /*6bc0*/  FMUL R15, R70.reuse, R15 ;  /* 0x0000000f460f7220 */ /* 0x040fe20000400000 */
[----:B------:R-:W-:Y:S01]  /*6bd0*/  HADD2.F32 R87, -RZ, R88.H0_H0 ;  /* 0x20000058ff577230 */ /* 0x000fe20000004100 */
[----:B------:R-:W-:Y:S01]  /*6be0*/  F2FP.SATFINITE.E4M3.F32.PACK_AB_MERGE_C R174, R11, R6, RZ ;  /* 0x000000060bae723e */ /* 0x000fe200048070ff */
[C---:B------:R-:W-:Y:S01]  /*6bf0*/  FFMA R10, R73.reuse, R83, R10 ;  /* 0x00000053490a7223 */ /* 0x040fe2000000000a */
[C---:B------:R-:W-:Y:S01]  /*6c00*/  FFMA R15, R73.reuse, R84, R15 ;  /* 0x00000054490f7223 */ /* 0x040fe2000000000f */
[C---:B------:R-:W-:Y:S01]  /*6c10*/  FFMA R12, R73.reuse, R85, R12 ;  /* 0x00000055490c7223 */ /* 0x040fe2000000000c */
[----:B------:R-:W-:Y:S01]  /*6c20*/  F2FP.F16.E4M3.UNPACK_B R124, R152.H1 ;  /* 0x00000098ff7c723e */ /* 0x000fe200030006ff */
[----:B------:R-:W-:Y:S01]  /*6c30*/  FFMA R13, R73, R86, R13 ;  /* 0x00000056490d7223 */ /* 0x000fe2000000000d */
[----:B------:R-:W-:Y:S01]  /*6c40*/  F2FP.SATFINITE.E4M3.F32.PACK_AB_MERGE_C R173, R5, R4, R174 ;  /* 0x0000000405ad723e */ /* 0x000fe200048070ae */
[--C-:B------:R-:W-:Y:S01]  /*6c50*/  HADD2.F32 R121, -RZ, R122.reuse.H0_H0 ;  /* 0x2000007aff797230 */ /* 0x100fe20000004100 */
[----:B------:R-:W-:Y:S01]  /*6c60*/  F2FP.SATFINITE.E4M3.F32.PACK_AB_MERGE_C R174, R15, R10, RZ ;  /* 0x0000000a0fae723e */ /* 0x000fe200048070ff */
[----:B------:R-:W-:Y:S02]  /*6c70*/  HADD2.F32 R122, -RZ, R122.H1_H1 ;  /* 0x3000007aff7a7230 */ /* 0x000fe40000004100 */
[C---:B------:R-:W-:Y:S01]  /*6c80*/  FMUL R14, R70.reuse, R18 ;  /* 0x00000012460e7220 */ /* 0x040fe20000400000 */
[----:B------:R-:W-:Y:S01]  /*6c90*/  HADD2.F32 R88, -RZ, R88.H1_H1 ;  /* 0x30000058ff587230 */ /* 0x000fe20000004100 */
[----:B------:R-:W-:Y:S01]  /*6ca0*/  F2FP.SATFINITE.E4M3.F32.PACK_AB_MERGE_C R174, R9, R8, R174 ;  /* 0x0000000809ae723e */ /* 0x000fe200048070ae */
[C---:B------:R-:W-:Y:S01]  /*6cb0*/  FMUL R19, R70.reuse, R19 ;  /* 0x0000001346137220 */ /* 0x040fe20000400000 */
[--C-:B------:R-:W-:Y:S02]  /*6cc0*/  HADD2.F32 R91, -RZ, R92.reuse.H0_H0 ;  /* 0x2000005cff5b7230 */ /* 0x100fe40000004100 */
[C---:B------:R-:W-:Y:S01]  /*6cd0*/  FFMA R14, R73.reuse, R87, R14 ;  /* 0x00000057490e7223 */ /* 0x040fe2000000000e */
[----:B------:R-:W-:Y:S02]  /*6ce0*/  HADD2.F32 R92, -RZ, R92.H1_H1 ;  /* 0x3000005cff5c7230 */ /* 0x000fe40000004100 */
[C---:B------:R-:W-:Y:S01]  /*6cf0*/  FFMA R19, R73.reuse, R88, R19 ;  /* 0x0000005849137223 */ /* 0x040fe20000000013 */
[C---:B------:R-:W-:Y:S01]  /*6d00*/  FFMA R16, R73.reuse, R89, R16 ;  /* 0x0000005949107223 */ /* 0x040fe20000000010 */
        /* <DEDUP_REMOVED lines=17> */
[----:B------:R1:W-:Y:S01]  /*6e20*/  STS.128 [R137+UR44+0x4200], R172 ;  /* 0x004200ac89007988 */ /* 0x0003e20008000c2c */
[----:B------:R-:W-:Y:S01]  /*6e30*/  F2FP.SATFINITE.E4M3.F32.PACK_AB_MERGE_C R180, R17, R16, R180 ;  /* 0x0000001011b4723e */ /* 0x000fe200048070b4 */
[C---:B------:R-:W-:Y:S01]  /*6e40*/  FFMA R22, R73.reuse, R95, R22 ;  /* 0x0000005f49167223 */ /* 0x040fe20000000016 */
[C---:B------:R-:W-:Y:S01]  /*6e50*/  FMUL R27, R70.reuse, R27 ;  /* 0x0000001b461b7220 */ /* 0x040fe20000400000 */
[--C-:B------:R-:W-:Y:S02]  /*6e60*/  HADD2.F32 R99, -RZ, R100.reuse.H0_H0 ;  /* 0x20000064ff637230 */ /* 0x100fe40000004100 */
[C---:B------:R-:W-:Y:S01]  /*6e70*/  FMUL R26, R70.reuse, R30 ;  /* 0x0000001e461a7220 */ /* 0x040fe20000400000 */
[----:B------:R-:W-:Y:S02]  /*6e80*/  HADD2.F32 R100, -RZ, R100.H1_H1 ;  /* 0x30000064ff647230 */ /* 0x000fe40000004100 */
[C---:B------:R-:W-:Y:S01]  /*6e90*/  FFMA R27, R73.reuse, R96, R27 ;  /* 0x00000060491b7223 */ /* 0x040fe2000000001b */
[C---:B------:R-:W-:Y:S01]  /*6ea0*/  FFMA R24, R73.reuse, R97, R24 ;  /* 0x0000006149187223 */ /* 0x040fe20000000018 */
[C---:B------:R-:W-:Y:S01]  /*6eb0*/  FFMA R25, R73.reuse, R98, R25 ;  /* 0x0000006249197223 */ /* 0x040fe20000000019 */
[----:B------:R-:W-:Y:S01]  /*6ec0*/  F2FP.F16.E4M3.UNPACK_B R130, R154 ;  /* 0x0000009aff82723e */ /* 0x000fe200020006ff */
[----:B------:R-:W-:Y:S01]  /*6ed0*/  FFMA R26, R73, R99, R26 ;  /* 0x00000063491a7223 */ /* 0x000fe2000000001a */
[----:B------:R-:W-:Y:S01]  /*6ee0*/  F2FP.SATFINITE.E4M3.F32.PACK_AB_MERGE_C R181, R27, R22, RZ ;  /* 0x000000161bb5723e */ /* 0x000fe200048070ff */
[C---:B------:R-:W-:Y:S01]  /*6ef0*/  FMUL R31, R70.reuse, R31 ;  /* 0x0000001f461f7220 */ /* 0x040fe20000400000 */
[--C-:B------:R-:W-:Y:S02]  /*6f00*/  HADD2.F32 R103, -RZ, R104.reuse.H0_H0 ;  /* 0x20000068ff677230 */ /* 0x100fe40000004100 */
[C---:B------:R-:W-:Y:S01]  /*6f10*/  FMUL R30, R70.reuse, R34 ;  /* 0x00000022461e7220 */ /* 0x040fe20000400000 */
[----:B------:R-:W-:Y:S01]  /*6f20*/  HADD2.F32 R104, -RZ, R104.H1_H1 ;  /* 0x30000068ff687230 */ /* 0x000fe20000004100 */
[----:B------:R-:W-:Y:S01]  /*6f30*/  F2FP.SATFINITE.E4M3.F32.PACK_AB_MERGE_C R181, R21, R20, R181 ;  /* 0x0000001415b5723e */ /* 0x000fe200048070b5 */
[C---:B------:R-:W-:Y:S01]  /*6f40*/  FFMA R31, R73.reuse, R100, R31 ;  /* 0x00000064491f7223 */ /* 0x040fe2000000001f */
[C---:B------:R-:W-:Y:S01]  /*6f50*/  FFMA R28, R73.reuse, R101, R28 ;  /* 0x00000065491c7223 */ /* 0x040fe2000000001c */
[C---:B------:R-:W-:Y:S01]  /*6f60*/  FFMA R29, R73.reuse, R102, R29 ;  /* 0x00000066491d7223 */ /* 0x040fe2000000001d */
[----:B------:R-:W-:Y:S01]  /*6f70*/  F2FP.F16.E4M3.UNPACK_B R132, R154.H1 ;  /* 0x0000009aff84723e */ /* 0x000fe200030006ff */
[----:B------:R-:W-:Y:S01]  /*6f80*/  FFMA R30, R73, R103, R30 ;  /* 0x00000067491e7223 */ /* 0x000fe2000000001e */
[----:B------:R-:W-:Y:S01]  /*6f90*/  F2FP.SATFINITE.E4M3.F32.PACK_AB_MERGE_C R182, R31, R26, RZ ;  /* 0x0000001a1fb6723e */ /* 0x000fe200048070ff */
[----:B------:R-:W-:Y:S02]  /*6fa0*/  HADD2.F32 R129, -RZ, R130.H0_H0 ;  /* 0x20000082ff817230 */ /* 0x000fe40000004100 */
[C---:B------:R-:W-:Y:S01]  /*6fb0*/  FMUL R35, R70.reuse, R35 ;  /* 0x0000002346237220 */ /* 0x040fe20000400000 */
[----:B------:R-:W-:Y:S01]  /*6fc0*/  HADD2.F32 R107, -RZ, R108.H0_H0 ;  /* 0x2000006cff6b7230 */ /* 0x000fe20000004100 */
[----:B------:R-:W-:Y:S01]  /*6fd0*/  F2FP.SATFINITE.E4M3.F32.PACK_AB_MERGE_C R182, R25, R24, R182 ;  /* 0x0000001819b6723e */ /* 0x000fe200048070b6 */
[----:B------:R-:W-:Y:S02]  /*6fe0*/  HADD2.F32 R130, -RZ, R130.H1_H1 ;  /* 0x30000082ff827230 */ /* 0x000fe40000004100 */
[C---:B------:R-:W-:Y:S01]  /*6ff0*/  FFMA R35, R73.reuse, R104, R35 ;  /* 0x0000006849237223 */ /* 0x040fe20000000023 */
[C---:B------:R-:W-:Y:S01]  /*7000*/  FFMA R32, R73.reuse, R105, R32 ;  /* 0x0000006949207223 */ /* 0x040fe20000000020 */
[----:B------:R-:W-:Y:S01]  /*7010*/  FFMA R33, R73, R106, R33 ;  /* 0x0000006a49217223 */ /* 0x000fe20000000021 */
[----:B------:R-:W-:Y:S02]  /*7020*/  HADD2.F32 R108, -RZ, R108.H1_H1 ;  /* 0x3000006cff6c7230 */ /* 0x000fe40000004100 */
        /* <DEDUP_REMOVED lines=16> */
[----:B------:R1:W-:Y:S01]  /*7130*/  STS.128 [R179+0x4010], R180 ;  /* 0x004010b4b3007388 */ /* 0x0003e20000000c00 */
[----:B------:R-:W-:Y:S01]  /*7140*/  F2FP.SATFINITE.E4M3.F32.PACK_AB_MERGE_C R188, R33, R32, R188 ;  /* 0x0000002021bc723e */ /* 0x000fe200048070bc */
[C---:B------:R-:W-:Y:S01]  /*7150*/  FFMA R38, R73.reuse, R111, R38 ;  /* 0x0000006f49267223 */ /* 0x040fe20000000026 */
[C---:B------:R-:W-:Y:S01]  /*7160*/  FMUL R43, R70.reuse, R43 ;  /* 0x0000002b462b7220 */ /* 0x040fe20000400000 */
[--C-:B------:R-:W-:Y:S02]  /*7170*/  HADD2.F32 R115, -RZ, R116.reuse.H0_H0 ;  /* 0x20000074ff737230 */ /* 0x100fe40000004100 */
[----:B------:R-:W-:Y:S01]  /*7180*/  FMUL R42, R70, R46 ;  /* 0x0000002e462a7220 */ /* 0x000fe20000400000 */
[----:B------:R-:W-:Y:S02]  /*7190*/  HADD2.F32 R116, -RZ, R116.H1_H1 ;  /* 0x30000074ff747230 */ /* 0x000fe40000004100 */
[C---:B------:R-:W-:Y:S01]  /*71a0*/  FFMA R43, R73.reuse, R112, R43 ;  /* 0x00000070492b7223 */ /* 0x040fe2000000002b */
[C---:B------:R-:W-:Y:S01]  /*71b0*/  FFMA R40, R73.reuse, R113, R40 ;  /* 0x0000007149287223 */ /* 0x040fe20000000028 */
[C---:B------:R-:W-:Y:S01]  /*71c0*/  FFMA R41, R73.reuse, R114, R41 ;  /* 0x0000007249297223 */ /* 0x040fe20000000029 */
[----:B------:R-:W-:Y:S01]  /*71d0*/  ISETP.NE.AND P0, PT, R178, RZ, PT ;  /* 0x000000ffb200720c */ /* 0x000fe20003f05270 */
        /* <DEDUP_REMOVED lines=10> */
[C---:B------:R-:W-:Y:S01]  /*7280*/  FMUL R51, R70.reuse, R51 ;  /* 0x0000003346337220 */ /* 0x040fe20000400000 */
[--C-:B------:R-:W-:Y:S02]  /*7290*/  HADD2.F32 R123, -RZ, R124.reuse.H0_H0 ;  /* 0x2000007cff7b7230 */ /* 0x100fe40000004100 */
[C---:B------:R-:W-:Y:S01]  /*72a0*/  FFMA R46, R73.reuse, R119, R46 ;  /* 0x00000077492e7223 */ /* 0x040fe2000000002e */
[----:B------:R-:W-:Y:S02]  /*72b0*/  HADD2.F32 R124, -RZ, R124.H1_H1 ;  /* 0x3000007cff7c7230 */ /* 0x000fe40000004100 */
[C---:B------:R-:W-:Y:S01]  /*72c0*/  FMUL R50, R70.reuse, R54 ;  /* 0x0000003646327220 */ /* 0x040fe20000400000 */
[C---:B------:R-:W-:Y:S01]  /*72d0*/  FFMA R51, R73.reuse, R120, R51 ;  /* 0x0000007849337223 */ /* 0x040fe20000000033 */
[C---:B------:R-:W-:Y:S01]  /*72e0*/  FMUL R55, R70.reuse, R55 ;  /* 0x0000003746377220 */ /* 0x040fe20000400000 */
[C---:B------:R-:W-:Y:S01]  /*72f0*/  FFMA R48, R73.reuse, R121, R48 ;  /* 0x0000007949307223 */ /* 0x040fe20000000030 */
[C---:B------:R-:W-:Y:S01]  /*7300*/  FFMA R49, R73.reuse, R122, R49 ;  /* 0x0000007a49317223 */ /* 0x040fe20000000031 */
        /* <DEDUP_REMOVED lines=20> */
[----:B------:R-:W-:Y:S01]  /*7450*/  FFMA R63, R73, R132, R63 ;  /* 0x00000084493f7223 */ /* 0x000fe2000000003f */
[----:B------:R-:W-:Y:S01]  /*7460*/  FMUL R67, R70, R67 ;  /* 0x0000004346437220 */ /* 0x000fe20000400000 */
[----:B------:R-:W-:Y:S01]  /*7470*/  F2FP.SATFINITE.E4M3.F32.PACK_AB_MERGE_C R190, R47, R42, RZ ;  /* 0x0000002a2fbe723e */ /* 0x000fe200048070ff */
[----:B------:R-:W-:Y:S01]  /*7480*/  FFMA R60, R73, R133, R60 ;  /* 0x00000085493c7223 */ /* 0x000fe2000000003c */
[----:B------:R-:W-:Y:S01]  /*7490*/  F2FP.SATFINITE.E4M3.F32.PACK_AB_MERGE_C R191, R51, R46, RZ ;  /* 0x0000002e33bf723e */ /* 0x000fe200048070ff */
[C---:B------:R-:W-:Y:S01]  /*74a0*/  FFMA R61, R73.reuse, R134, R61 ;  /* 0x00000086493d7223 */ /* 0x040fe2000000003d */
[C---:B------:R-:W-:Y:S01]  /*74b0*/  FFMA R62, R73.reuse, R135, R62 ;  /* 0x00000087493e7223 */ /* 0x040fe2000000003e */
[----:B------:R-:W-:Y:S01]  /*74c0*/  FFMA R67, R73, R136, R67 ;  /* 0x0000008849437223 */ /* 0x000fe20000000043 */
[----:B------:R-:W-:Y:S02]  /*74d0*/  F2FP.SATFINITE.E4M3.F32.PACK_AB_MERGE_C R190, R41, R40, R190 ;  /* 0x0000002829be723e */ /* 0x000fe400048070be */
[----:B------:R-:W-:Y:S02]  /*74e0*/  F2FP.SATFINITE.E4M3.F32.PACK_AB_MERGE_C R191, R45, R44, R191 ;  /* 0x0000002c2dbf723e */ /* 0x000fe400048070bf */
[----:B------:R-:W-:Y:S02]  /*74f0*/  F2FP.SATFINITE.E4M3.F32.PACK_AB_MERGE_C R192, R55, R50, RZ ;  /* 0x0000003237c0723e */ /* 0x000fe400048070ff */
[----:B------:R-:W-:Y:S01]  /*7500*/  F2FP.SATFINITE.E4M3.F32.PACK_AB_MERGE_C R193, R59, R54, RZ ;  /* 0x000000363bc1723e */ /* 0x000fe200048070ff */
[----:B------:R1:W-:Y:S01]  /*7510*/  STS.128 [R185+0x4020], R188 ;  /* 0x004020bcb9007388 */ /* 0x0003e20000000c00 */
[----:B------:R-:W-:Y:S02]  /*7520*/  F2FP.SATFINITE.E4M3.F32.PACK_AB_MERGE_C R194, R63, R58, RZ ;  /* 0x0000003a3fc2723e */ /* 0x000fe400048070ff */
[----:B------:R-:W-:Y:S02]  /*7530*/  F2FP.SATFINITE.E4M3.F32.PACK_AB_MERGE_C R195, R67, R62, RZ ;  /* 0x0000003e43c3723e */ /* 0x000fe400048070ff */
[----:B------:R-:W-:Y:S02]  /*7540*/  F2FP.SATFINITE.E4M3.F32.PACK_AB_MERGE_C R192, R49, R48, R192 ;  /* 0x0000003031c0723e */ /* 0x000fe400048070c0 */
[----:B------:R-:W-:Y:S02]  /*7550*/  F2FP.SATFINITE.E4M3.F32.PACK_AB_MERGE_C R193, R53, R52, R193 ;  /* 0x0000003435c1723e */ /* 0x000fe400048070c1 */
[----:B------:R-:W-:Y:S02]  /*7560*/  F2FP.SATFINITE.E4M3.F32.PACK_AB_MERGE_C R194, R57, R56, R194 ;  /* 0x0000003839c2723e */ /* 0x000fe400048070c2 */
[----:B------:R-:W-:Y:S02]  /*7570*/  F2FP.SATFINITE.E4M3.F32.PACK_AB_MERGE_C R195, R61, R60, R195 ;  /* 0x0000003c3dc3723e */ /* 0x000fe400048070c3 */
[----:B------:R-:W-:Y:S02]  /*7580*/  LEA R197, R166, UR44, 0x3 ;  /* 0x0000002ca6c57c11 */ /* 0x000fe4000f8e18ff */
[----:B------:R-:W-:Y:S01]  /*7590*/  @P6 SHF.L.U32 R202, R165, 0x1f, RZ ;  /* 0x0000001fa5ca6819 */ /* 0x000fe200000006ff */
[----:B------:R1:W-:Y:S01]  /*75a0*/  STS.128 [R184+0x4010], R192 ;  /* 0x004010c0b8007388 */ /* 0x0003e20000000c00 */
[----:B------:R-:W-:Y:S01]  /*75b0*/  @!PT LDS RZ, [RZ] ;  /* 0x00000000fffff984 */ /* 0x000fe20000000800 */
[----:B------:R-:W-:Y:S01]  /*75c0*/  @!PT LDS RZ, [RZ] ;  /* 0x00000000fffff984 */ /* 0x000fe20000000800 */
[----:B------:R-:W-:Y:S01]  /*75d0*/  @!PT LDS RZ, [RZ] ;  /* 0x00000000fffff984 */ /* 0x000fe20000000800 */
[----:B------:R-:W-:Y:S01]  /*75e0*/  @!PT LDS RZ, [RZ] ;  /* 0x00000000fffff984 */ /* 0x000fe20000000800 */
[----:B------:R2:W-:Y:S07]  /*75f0*/  MEMBAR.ALL.CTA ;  /* 0x0000000000007992 */ /* 0x0005ee0000008000 */
[----:B--2---:R-:W2:Y:S02]  /*7600*/  FENCE.VIEW.ASYNC.S ;  /* 0x00000000000073c6 */ /* 0x004ea40000000000 */
[----:B--2---:R-:W-:Y:S06]  /*7610*/  BAR.SYNC.DEFER_BLOCKING 0x1, 0x80 ;  /* 0x0042000000007b1d */ /* 0x004fec0000010000 */
[----:B------:R-:W-:Y:S05]  /*7620*/  @P0 BRA `(.L_x_114) ;  /* 0x0000000000280947 */ /* 0x000fea0003800000 */
[----:B------:R-:W2:Y:S01]  /*7630*/  LDCU.64 UR6, c[0x0][0x348] ;  /* 0x00006900ff0677ac */ /* 0x000ea20008000a00 */
[----:B------:R-:W-:Y:S01]  /*7640*/  UIADD3 UR4, UPT, UPT, UR44, 0x4200, URZ ;  /* 0x000042002c047890 */ /* 0x000fe2000fffe0ff */
[----:B------:R-:W-:Y:S05]  /*7650*/  UMOV UR51, UR36 ;  /* 0x0000002400337c82 */ /* 0x000fea0008000000 */
[----:B------:R-:W-:Y:S04]  /*7660*/  MOV R177, UR4 ;  /* 0x0000000400b17c02 */ /* 0x000fe80008000f00 */
[----:B------:R-:W-:Y:S01]  /*7670*/  R2UR UR48, R177 ;  /* 0x00000000b13072ca */ /* 0x000fe200000e0000 */
[----:B--2---:R-:W-:Y:S04]  /*7680*/  UIADD3 UR4, UP0, UPT, UR6, 0x680, URZ ;  /* 0x0000068006047890 */ /* 0x004fe8000ff1e0ff */
[----:B------:R-:W-:Y:S09]  /*7690*/  UIADD3.X UR5, UPT, UPT, URZ, UR7, URZ, UP0, !UPT ;  /* 0x00000007ff057290 */ /* 0x000ff200087fe4ff */
[----:B------:R2:W-:Y:S01]  /*76a0*/  UTMASTG.3D [UR48], [UR4] ;  /* 0x00000030040073b5 */ /* 0x0005e20008010000 */
[----:B------:R0:W-:Y:S01]  /*76b0*/  UTMACMDFLUSH ;  /* 0x00000000000079b7 */ /* 0x0001e20000000000 */
[----:B--2---:R-:W-:Y:S04]  /*76c0*/  DEPBAR.LE SB0, 0x1 ;  /* 0x000080400000791a */ /* 0x004fe80000000000 */
.L_x_114:
[----:B------:R-:W-:Y:S05]  /*76d0*/  BSYNC.RECONVERGENT B0 ;  /* 0x0000000000007941 */ /* 0x000fea0003800200 */
.L_x_113:
[----:B------:R-:W-:Y:S06]  /*76e0*/  BAR.SYNC.DEFER_BLOCKING 0x1, 0x80 ;  /* 0x0042000000007b1d */ /* 0x000fec0000010000 */
[----:B------:R-:W2:Y:S01]  /*76f0*/  @P6 SYNCS.PHASECHK.TRANS64.TRYWAIT P0, [R197+URZ+0x40], R202 ;  /* 0x000040cac50065a7 */ /* 0x000ea200080011ff */
[----:B------:R-:W-:Y:S01]  /*7700*/  BSSY B1, `(.L_x_115) ;  /* 0x0000023000017945 */ /* 0x000fe20003800000 */
[----:B--2---:R-:W-:Y:S03]  /*7710*/  @P6 SEL R186, RZ, 0x1, !P0 ;  /* 0x00000001ffba6807 */ /* 0x004fe60004000000 */
[----:B------:R-:W-:Y:S05]  /*7720*/  @!P6 BRA `(.L_x_116) ;  /* 0x000000000080e947 */ /* 0x000fea0003800000 */
[----:B------:R-:W-:Y:S01]  /*7730*/  ISETP.NE.AND P1, PT, R187, RZ, PT ;  /* 0x000000ffbb00720c */ /* 0x000fe20003f25270 */
[----:B------:R-:W2:Y:S01]  /*7740*/  S2R R0, SR_CgaCtaId ;  /* 0x0000000000007919 */ /* 0x000ea20000008800 */
[----:B------:R-:W-:Y:S01]  /*7750*/  ISETP.NE.AND P0, PT, R186, RZ, PT ;  /* 0x000000ffba00720c */ /* 0x000fe20003f05270 */
[----:B------:R-:W-:Y:S10]  /*7760*/  BSSY B0, `(.L_x_117) ;  /* 0x0000009000007945 */ /* 0x000ff40003800000 */
[----:B------:R-:W-:Y:S04]  /*7770*/  @P1 IMAD R3, R166, 0x2000, R171 ;  /* 0x00002000a6031824 */ /* 0x000fe800078e02ab */
[C---:B------:R-:W-:Y:S01]  /*7780*/  @P1 IMAD.IADD R5, R3.reuse, 0x1, R196 ;  /* 0x0000000103051824 */ /* 0x040fe200078e02c4 */
[----:B------:R-:W-:Y:S03]  /*7790*/  @P1 IADD3 R200, PT, PT, R3, R200, RZ ;  /* 0x000000c803c81210 */ /* 0x000fe60007ffe0ff */
[----:B------:R-:W-:Y:S01]  /*77a0*/  @P1 IMAD.IADD R198, R198, 0x1, R5 ;  /* 0x00000001c6c61824 */ /* 0x000fe200078e0205 */
[----:B------:R-:W-:Y:S06]  /*77b0*/  @P0 BRA `(.L_x_118) ;  /* 0x00000000000c0947 */ /* 0x000fec0003800000 */
[----:B------:R-:W-:Y:S04]  /*77c0*/  SHF.L.U32 R2, R165, 0x1f, RZ ;  /* 0x0000001fa5027819 */ /* 0x000fe800000006ff */
[----:B------:R-:W3:Y:S02]  /*77d0*/  SYNCS.PHASECHK.TRANS64.TRYWAIT P0, [R197+URZ+0x40], R2 ;  /* 0x00004002c50075a7 */ /* 0x000ee400080011ff */
[----:B---3--:R-:W-:Y:S05]  /*77e0*/  @!P0 BRA `(.L_x_119) ;  /* 0x0000002000088947 */ /* 0x008fea0003800000 */
.L_x_118:
[----:B------:R-:W-:Y:S05]  /*77f0*/  BSYNC B0 ;  /* 0x0000000000007941 */ /* 0x000fea0003800000 */
.L_x_117:
[----:B------:R-:W-:Y:S01]  /*7800*/  ISETP.NE.AND P0, PT, R187, RZ, PT ;  /* 0x000000ffbb00720c */ /* 0x000fe20003f05270 */
[----:B---3--:R-:W-:Y:S02]  /*7810*/  VIADD R197, R197, 0x50 ;  /* 0x00000050c5c57836 */ /* 0x008fe40000000000 */
[----:B------:R-:W-:Y:S03]  /*7820*/  VIADD R166, R166, 0x1 ;  /* 0x00000001a6a67836 */ /* 0x000fe60000000000 */
[----:B--2---:R-:W-:Y:S07]  /*7830*/  PRMT R0, R0, 0x654, R197 ;  /* 0x0000065400007816 */ /* 0x004fee00000000c5 */
[----:B------:R2:W3:Y:S04]  /*7840*/  @P0 LDS.128 R140, [R3] ;  /* 0x00000000038c0984 */ /* 0x0004e80000000c00 */
[----:B------:R2:W4:Y:S04]  /*7850*/  @P0 LDS.128 R144, [R5+0x10] ;  /* 0x0000100005900984 */ /* 0x0005280000000c00 */
        /* <DEDUP_REMOVED lines=12> */
[----:B--234-:R-:W-:Y:S02]  /*7920*/  LOP3.LUT R165, R165, R0, RZ, 0x3c, !PT ;  /* 0x00000000a5a57212 */ /* 0x01cfe400078e3cff */
.L_x_116:
[----:B------:R-:W-:Y:S05]  /*7930*/  BSYNC B1 ;  /* 0x0000000000017941 */ /* 0x000fea0003800000 */
.L_x_115:
[----:B------:R-:W-:Y:S05]  /*7940*/  VIADD R0, R71, 0x40 ;  /* 0x0000004047007836 */ /* 0x000fea0000000000 */
[----:B------:R-:W-:Y:S04]  /*7950*/  SHF.R.U32.HI R0, RZ, 0x15, R0 ;  /* 0x00000015ff007819 */ /* 0x000fe80000011600 */
[----:B------:R-:W-:Y:S11]  /*7960*/  LOP3.LUT P0, RZ, R0, 0x3, R159, 0x48, !PT ;  /* 0x0000000300ff7812 */ /* 0x000ff6000780489f */
[----:B------:R-:W-:Y:S02]  /*7970*/  @!UPT UIADD3 URZ, UPT, UPT, URZ, URZ, URZ ;  /* 0x000000fffffff290 */ /* 0x000fe4000fffe0ff */
        /* <DEDUP_REMOVED lines=8> */
[----:B------:R-:W5:Y:S01]  /*7a00*/  LDCU.64 UR4, c[0x4][0x10] ;  /* 0x01000200ff0477ac */ /* 0x000f620008000a00 */
[----:B--2---:R-:W-:Y:S01]  /*7a10*/  MOV R5, UR9 ;  /* 0x0000000900057c02 */ /* 0x004fe20008000f00 */
[----:B------:R-:W-:Y:S01]  /*7a20*/  IMAD.U32 R4, RZ, RZ, UR8 ;  /* 0x00000008ff047e24 */ /* 0x000fe2000f8e00ff */
[----:B---3--:R-:W-:Y:S01]  /*7a30*/  MOV R7, UR7 ;  /* 0x0000000700077c02 */ /* 0x008fe20008000f00 */
[----:B------:R-:W-:Y:S01]  /*7a40*/  IMAD.U32 R6, RZ, RZ, UR6 ;  /* 0x00000006ff067e24 */ /* 0x000fe2000f8e00ff */
[----:B-----5:R-:W-:Y:S01]  /*7a50*/  MOV R11, UR5 ;  /* 0x00000005000b7c02 */ /* 0x020fe20008000f00 */
[----:B------:R-:W-:Y:S02]  /*7a60*/  IMAD.U32 R10, RZ, RZ, UR4 ;  /* 0x00000004ff0a7e24 */ /* 0x000fe4000f8e00ff */
[----:B------:R-:W-:Y:S07]  /*7a70*/  LEPC R20, `(.L_x_120) ;  /* 0x000000001014794e */ /* 0x000fee0000000000 */
[----:B-1--4-:R-:W-:Y:S05]  /*7a80*/  CALL.ABS.NOINC R2 ;  /* 0x0000000002007343 */ /* 0x012fea0003c00000 */
.L_x_120:
[----:B------:R-:W-:Y:S01]  /*7a90*/  ISETP.NE.AND P0, PT, R178, RZ, PT ;  /* 0x000000ffb200720c */ /* 0x000fe20003f05270 */
[----:B------:R-:W-:Y:S05]  /*7aa0*/  WARPSYNC.ALL ;  /* 0x0000000000007948 */ /* 0x000fea0003800000 */
[----:B------:R-:W-:Y:S01]  /*7ab0*/  R2UR UR4, R71 ;  /* 0x00000000470472ca */ /* 0x000fe200000e0000 */
[----:B------:R-:W-:Y:S01]  /*7ac0*/  BSSY.RECONVERGENT B0, `(.L_x_121) ;  /* 0x000011d000007945 */ /* 0x000fe20003800200 */
[----:B------:R-:W-:Y:S02]  /*7ad0*/  F2FP.F16.E4M3.UNPACK_B R11, R141 ;  /* 0x0000008dff0b723e */ /* 0x000fe400020006ff */
[----:B------:R-:W-:Y:S02]  /*7ae0*/  F2FP.F16.E4M3.UNPACK_B R10, R142 ;  /* 0x0000008eff0a723e */ /* 0x000fe400020006ff */
[----:B------:R-:W-:Y:S01]  /*7af0*/  F2FP.F16.E4M3.UNPACK_B R9, R143 ;  /* 0x0000008fff09723e */ /* 0x000fe200020006ff */
[--C-:B------:R-:W-:Y:S01]  /*7b00*/  HADD2.F32 R74, -RZ, R11.reuse.H0_H0 ;  /* 0x2000000bff4a7230 */ /* 0x100fe20000004100 */
[----:B------:R-:W-:Y:S01]  /*7b10*/  F2FP.F16.E4M3.UNPACK_B R8, R144 ;  /* 0x00000090ff08723e */ /* 0x000fe200020006ff */
[----:B------:R-:W-:Y:S01]  /*7b20*/  HADD2.F32 R76, -RZ, R11.H1_H1 ;  /* 0x3000000bff4c7230 */ /* 0x000fe20000004100 */
[----:B------:R-:W-:Y:S01]  /*7b30*/  F2FP.F16.E4M3.UNPACK_B R7, R145 ;  /* 0x00000091ff07723e */ /* 0x000fe200020006ff */
[--C-:B------:R-:W-:Y:S01]  /*7b40*/  HADD2.F32 R77, -RZ, R10.reuse.H0_H0 ;  /* 0x2000000aff4d7230 */ /* 0x100fe20000004100 */
[----:B------:R-:W-:Y:S01]  /*7b50*/  F2FP.F16.E4M3.UNPACK_B R6, R146 ;  /* 0x00000092ff06723e */ /* 0x000fe200020006ff */
[----:B------:R-:W-:Y:S01]  /*7b60*/  HADD2.F32 R80, -RZ, R10.H1_H1 ;  /* 0x3000000aff507230 */ /* 0x000fe20000004100 */
[----:B------:R-:W-:Y:S01]  /*7b70*/  F2FP.F16.E4M3.UNPACK_B R5, R147 ;  /* 0x00000093ff05723e */ /* 0x000fe200020006ff */
[--C-:B------:R-:W-:Y:S01]  /*7b80*/  HADD2.F32 R81, -RZ, R9.reuse.H0_H0 ;  /* 0x20000009ff517230 */ /* 0x100fe20000004100 */
[----:B-1----:R-:W-:Y:S01]  /*7b90*/  F2FP.F16.E4M3.UNPACK_B R4, R148 ;  /* 0x00000094ff04723e */ /* 0x002fe200020006ff */
[----:B------:R-:W-:Y:S01]  /*7ba0*/  HADD2.F32 R83, -RZ, R9.H1_H1 ;  /* 0x30000009ff537230 */ /* 0x000fe20000004100 */
[-C--:B------:R-:W-:Y:S01]  /*7bb0*/  F2FP.F16.E4M3.UNPACK_B R2, R140.reuse ;  /* 0x0000008cff02723e */ /* 0x080fe200020006ff */
[--C-:B------:R-:W-:Y:S01]  /*7bc0*/  HADD2.F32 R86, -RZ, R8.reuse.H0_H0 ;  /* 0x20000008ff567230 */ /* 0x100fe20000004100 */
[----:B------:R-:W-:Y:S01]  /*7bd0*/  F2FP.F16.E4M3.UNPACK_B R140, R140.H1 ;  /* 0x0000008cff8c723e */ /* 0x000fe200030006ff */
[----:B------:R-:W-:Y:S01]  /*7be0*/  HADD2.F32 R87, -RZ, R8.H1_H1 ;  /* 0x30000008ff577230 */ /* 0x000fe20000004100 */
[----:B------:R-:W-:Y:S01]  /*7bf0*/  F2FP.F16.E4M3.UNPACK_B R141, R141.H1 ;  /* 0x0000008dff8d723e */ /* 0x000fe200030006ff */
[--C-:B------:R-:W-:Y:S01]  /*7c00*/  HADD2.F32 R90, -RZ, R7.reuse.H0_H0 ;  /* 0x20000007ff5a7230 */ /* 0x100fe20000004100 */
[----:B------:R-:W-:Y:S01]  /*7c10*/  F2FP.F16.E4M3.UNPACK_B R142, R142.H1 ;  /* 0x0000008eff8e723e */ /* 0x000fe200030006ff */
[----:B------:R-:W-:Y:S01]  /*7c20*/  HADD2.F32 R91, -RZ, R7.H1_H1 ;  /* 0x30000007ff5b7230 */ /* 0x000fe20000004100 */
[----:B------:R-:W-:Y:S01]  /*7c30*/  F2FP.F16.E4M3.UNPACK_B R143, R143.H1 ;  /* 0x0000008fff8f723e */ /* 0x000fe200030006ff */
[--C-:B------:R-:W-:Y:S01]  /*7c40*/  HADD2.F32 R94, -RZ, R6.reuse.H0_H0 ;  /* 0x20000006ff5e7230 */ /* 0x100fe20000004100 */
[----:B------:R-:W-:Y:S01]  /*7c50*/  IADD3 R161, PT, PT, R161, 0xb0, RZ ;  /* 0x000000b0a1a17810 */ /* 0x000fe20007ffe0ff */
[----:B------:R-:W-:Y:S01]  /*7c60*/  HADD2.F32 R95, -RZ, R6.H1_H1 ;  /* 0x30000006ff5f7230 */ /* 0x000fe20000004100 */
[----:B------:R-:W-:Y:S01]  /*7c70*/  F2FP.F16.E4M3.UNPACK_B R107, R149 ;  /* 0x00000095ff6b723e */ /* 0x000fe200020006ff */
[--C-:B------:R-:W-:Y:S01]  /*7c80*/  HADD2.F32 R98, -RZ, R5.reuse.H0_H0 ;  /* 0x20000005ff627230 */ /* 0x100fe20000004100 */
[----:B------:R-:W-:Y:S01]  /*7c90*/  LOP3.LUT R161, R161, 0xfefffff8, RZ, 0xc0, !PT ;  /* 0xfefffff8a1a17812 */ /* 0x000fe200078ec0ff */
[----:B------:R-:W-:Y:S01]  /*7ca0*/  HADD2.F32 R99, -RZ, R5.H1_H1 ;  /* 0x30000005ff637230 */ /* 0x000fe20000004100 */
[----:B------:R-:W-:Y:S01]  /*7cb0*/  F2FP.F16.E4M3.UNPACK_B R111, R150 ;  /* 0x00000096ff6f723e */ /* 0x000fe200020006ff */
[--C-:B------:R-:W-:Y:S01]  /*7cc0*/  HADD2.F32 R102, -RZ, R4.reuse.H0_H0 ;  /* 0x20000004ff667230 */ /* 0x100fe20000004100 */
[----:B------:R-:W-:Y:S01]  /*7cd0*/  F2FP.F16.E4M3.UNPACK_B R115, R151 ;  /* 0x00000097ff73723e */ /* 0x000fe200020006ff */
[----:B------:R-:W-:Y:S01]  /*7ce0*/  HADD2.F32 R103, -RZ, R4.H1_H1 ;  /* 0x30000004ff677230 */ /* 0x000fe20000004100 */
[----:B------:R-:W-:Y:S01]  /*7cf0*/  F2FP.F16.E4M3.UNPACK_B R119, R152 ;  /* 0x00000098ff77723e */ /* 0x000fe200020006ff */
[----:B------:R-:W1:Y:S01]  /*7d00*/  LDTM.x64 R4, tmem[UR4+0x40] ;  /* 0x00004004000479ee */ /* 0x000e620008340000 */
[--C-:B------:R-:W-:Y:S01]  /*7d10*/  HADD2.F32 R0, -RZ, R2.reuse.H0_H0 ;  /* 0x20000002ff007230 */ /* 0x100fe20000004100 */
[----:B------:R-:W-:Y:S01]  /*7d20*/  NOP ;  /* 0x0000000000007918 */ /* 0x000fe20000000000 */
[----:B-1----:R1:W-:Y:S01]  /*7d30*/  SYNCS.ARRIVE.TRANS64.RED.A1T0 RZ, [R161+URZ], RZ ;  /* 0x000000ffa1ff79a7 */ /* 0x0023e200081004ff */
[----:B------:R-:W-:Y:S01]  /*7d40*/  HADD2.F32 R2, -RZ, R2.H1_H1 ;  /* 0x30000002ff027230 */ /* 0x000fe20000004100 */
[----:B------:R-:W-:Y:S01]  /*7d50*/  F2FP.F16.E4M3.UNPACK_B R123, R153 ;  /* 0x00000099ff7b723e */ /* 0x000fe200020006ff */
[----:B------:R-:W-:Y:S01]  /*7d60*/  HADD2.F32 R78, -RZ, R141.H1_H1 ;  /* 0x3000008dff4e7230 */ /* 0x000fe20000004100 */
[----:B------:R-:W-:Y:S01]  /*7d70*/  F2FP.F16.E4M3.UNPACK_B R127, R154 ;  /* 0x0000009aff7f723e */ /* 0x000fe200020006ff */
[--C-:B------:R-:W-:Y:S01]  /*7d80*/  HADD2.F32 R106, -RZ, R107.reuse.H0_H0 ;  /* 0x2000006bff6a7230 */ /* 0x100fe20000004100 */
[----:B------:R-:W-:Y:S01]  /*7d90*/  F2FP.F16.E4M3.UNPACK_B R130, R155 ;  /* 0x0000009bff82723e */ /* 0x000fe200020006ff */
[----:B------:R-:W-:Y:S01]  /*7da0*/  HADD2.F32 R107, -RZ, R107.H1_H1 ;  /* 0x3000006bff6b7230 */ /* 0x000fe20000004100 */
[----:B------:R-:W-:Y:S01]  /*7db0*/  F2FP.F16.E4M3.UNPACK_B R144, R144.H1 ;  /* 0x00000090ff90723e */ /* 0x000fe200030006ff */
        /* <DEDUP_REMOVED lines=12> */
[C---:B------:R-:W-:Y:S01]  /*7e80*/  FMUL R4, R70.reuse, R4 ;  /* 0x0000000446047220 */ /* 0x040fe20000400000 */
[C---:B------:R-:W-:Y:S01]  /*7e90*/  FMUL R5, R70.reuse, R5 ;  /* 0x0000000546057220 */ /* 0x040fe20000400000 */
[--C-:B------:R-:W-:Y:S02]  /*7ea0*/  HADD2.F32 R3, -RZ, R140.reuse.H0_H0 ;  /* 0x2000008cff037230 */ /* 0x100fe40000004100 */
        /* <DEDUP_REMOVED lines=9> */
[----:B------:R-:W-:Y:S02]  /*7f40*/  HADD2.F32 R122, -RZ, R123.H0_H0 ;  /* 0x2000007bff7a7230 */ /* 0x000fe40000004100 */
[C---:B------:R-:W-:Y:S01]  /*7f50*/  FMUL R6, R70.reuse, R6 ;  /* 0x0000000646067220 */ /* 0x040fe20000400000 */
[----:B------:R-:W-:Y:S02]  /*7f60*/  HADD2.F32 R72, -RZ, R140.H1_H1 ;  /* 0x3000008cff487230 */ /* 0x000fe40000004100 */
[C---:B------:R-:W-:Y:S01]  /*7f70*/  FMUL R7, R70.reuse, R7 ;  /* 0x0000000746077220 */ /* 0x040fe20000400000 */
[----:B------:R-:W-:Y:S02]  /*7f80*/  HADD2.F32 R75, -RZ, R141.H0_H0 ;  /* 0x2000008dff4b7230 */ /* 0x000fe40000004100 */
[C---:B------:R-:W-:Y:S01]  /*7f90*/  FFMA R6, R73.reuse, R3, R6 ;  /* 0x0000000349067223 */ /* 0x040fe20000000006 */
[----:B------:R-:W-:Y:S02]  /*7fa0*/  HADD2.F32 R123, -RZ, R123.H1_H1 ;  /* 0x3000007bff7b7230 */ /* 0x000fe40000004100 */
[C---:B------:R-:W-:Y:S01]  /*7fb0*/  FFMA R7, R73.reuse, R72, R7 ;  /* 0x0000004849077223 */ /* 0x040fe20000000007 */
[C---:B------:R-:W-:Y:S01]  /*7fc0*/  FFMA R8, R73.reuse, R74, R8 ;  /* 0x0000004a49087223 */ /* 0x040fe20000000008 */
[----:B------:R-:W-:Y:S01]  /*7fd0*/  FFMA R9, R73, R76, R9 ;  /* 0x0000004c49097223 */ /* 0x000fe20000000009 */
[--C-:B------:R-:W-:Y:S02]  /*7fe0*/  HADD2.F32 R126, -RZ, R127.reuse.H0_H0 ;  /* 0x2000007fff7e7230 */ /* 0x100fe40000004100 */
[C---:B------:R-:W-:Y:S01]  /*7ff0*/  FMUL R10, R70.reuse, R10 ;  /* 0x0000000a460a7220 */ /* 0x040fe20000400000 */
[----:B------:R-:W-:Y:S01]  /*8000*/  F2FP.SATFINITE.E4M3.F32.PACK_AB_MERGE_C R76, R7, R6, RZ ;  /* 0x00000006074c723e */ /* 0x000fe200048070ff */
[C---:B------:R-:W-:Y:S01]  /*8010*/  FMUL R7, R70.reuse, R20 ;  /* 0x0000001446077220 */ /* 0x040fe20000400000 */
[----:B------:R-:W-:Y:S02]  /*8020*/  HADD2.F32 R127, -RZ, R127.H1_H1 ;  /* 0x3000007fff7f7230 */ /* 0x000fe40000004100 */
[C---:B------:R-:W-:Y:S01]  /*8030*/  FFMA R10, R73.reuse, R75, R10 ;  /* 0x0000004b490a7223 */ /* 0x040fe2000000000a */
[----:B------:R-:W-:Y:S02]  /*8040*/  HADD2.F32 R72, -RZ, R130.H0_H0 ;  /* 0x20000082ff487230 */ /* 0x000fe40000004100 */
[C---:B------:R-:W-:Y:S01]  /*8050*/  FMUL R11, R70.reuse, R11 ;  /* 0x0000000b460b7220 */ /* 0x040fe20000400000 */
[--C-:B------:R-:W-:Y:S02]  /*8060*/  HADD2.F32 R79, -RZ, R142.reuse.H0_H0 ;  /* 0x2000008eff4f7230 */ /* 0x100fe40000004100 */
[C---:B------:R-:W-:Y:S01]  /*8070*/  FMUL R14, R70.reuse, R14 ;  /* 0x0000000e460e7220 */ /* 0x040fe20000400000 */
[----:B------:R-:W-:Y:S02]  /*8080*/  HADD2.F32 R82, -RZ, R142.H1_H1 ;  /* 0x3000008eff527230 */ /* 0x000fe40000004100 */
[C---:B------:R-:W-:Y:S01]  /*8090*/  FFMA R11, R73.reuse, R78, R11 ;  /* 0x0000004e490b7223 */ /* 0x040fe2000000000b */
[C---:B------:R-:W-:Y:S01]  /*80a0*/  FFMA R12, R73.reuse, R77, R12 ;  /* 0x0000004d490c7223 */ /* 0x040fe2000000000c */
[C---:B------:R-:W-:Y:S01]  /*80b0*/  FFMA R13, R73.reuse, R80, R13 ;  /* 0x00000050490d7223 */ /* 0x040fe2000000000d */
[----:B------:R-:W-:Y:S01]  /*80c0*/  FFMA R14, R73, R79, R14 ;  /* 0x0000004f490e7223 */ /* 0x000fe2000000000e */
[----:B------:R-:W-:Y:S01]  /*80d0*/  HADD2.F32 R75, -RZ, R130.H1_H1 ;  /* 0x30000082ff4b7230 */ /* 0x000fe20000004100 */
[----:B------:R-:W-:Y:S01]  /*80e0*/  F2FP.SATFINITE.E4M3.F32.PACK_AB_MERGE_C R78, R11, R10, RZ ;  /* 0x0000000a0b4e723e */ /* 0x000fe200048070ff */
[C---:B------:R-:W-:Y:S01]  /*80f0*/  FMUL R10, R70.reuse, R21 ;  /* 0x00000015460a7220 */ /* 0x040fe20000400000 */
[C---:B------:R-:W-:Y:S01]  /*8100*/  FMUL R21, R70.reuse, R28 ;  /* 0x0000001c46157220 */ /* 0x040fe20000400000 */
        /* <DEDUP_REMOVED lines=8> */
[C---:B------:R-:W-:Y:S01]  /*8190*/  FMUL R18, R70.reuse, R25 ;  /* 0x0000001946127220 */ /* 0x040fe20000400000 */
[----:B------:R-:W-:Y:S01]  /*81a0*/  F2FP.SATFINITE.E4M3.F32.PACK_AB_MERGE_C R14, R15, R14, RZ ;  /* 0x0000000e0f0e723e */ /* 0x000fe200048070ff */
        /* <DEDUP_REMOVED lines=8> */
[C---:B------:R-:W-:Y:S01]  /*8230*/  FFMA R11, R73.reuse, R88, R11 ;  /* 0x00000058490b7223 */ /* 0x040fe2000000000b */
[----:B------:R-:W-:Y:S01]  /*8240*/  FMUL R22, R70, R29 ;  /* 0x0000001d46167220 */ /* 0x000fe20000400000 */
        /* <DEDUP_REMOVED lines=13> */
[----:B------:R-:W-:Y:S01]  /*8320*/  FMUL R20, R70, R27 ;  /* 0x0000001b46147220 */ /* 0x000fe20000400000 */
[--C-:B------:R-:W-:Y:S01]  /*8330*/  HADD2.F32 R96, -RZ, R146.reuse.H0_H0 ;  /* 0x20000092ff607230 */ /* 0x100fe20000004100 */
[----:B------:R-:W-:Y:S01]  /*8340*/  F2FP.SATFINITE.E4M3.F32.PACK_AB_MERGE_C R16, R10, R7, R16 ;  /* 0x000000070a10723e */ /* 0x000fe20004807010 */
[----:B------:R-:W-:Y:S02]  /*8350*/  HADD2.F32 R97, -RZ, R146.H1_H1 ;  /* 0x30000092ff617230 */ /* 0x000fe40000004100 */
[C---:B------:R-:W-:Y:S01]  /*8360*/  FFMA R20, R73.reuse, R93, R20 ;  /* 0x0000005d49147223 */ /* 0x040fe20000000014 */
[C---:B------:R-:W-:Y:S01]  /*8370*/  FFMA R21, R73.reuse, R94, R21 ;  /* 0x0000005e49157223 */ /* 0x040fe20000000015 */
[C---:B------:R-:W-:Y:S01]  /*8380*/  FFMA R22, R73.reuse, R95, R22 ;  /* 0x0000005f49167223 */ /* 0x040fe20000000016 */
[C---:B------:R-:W-:Y:S01]  /*8390*/  FMUL R23, R70.reuse, R30 ;  /* 0x0000001e46177220 */ /* 0x040fe20000400000 */
[----:B------:R-:W-:Y:S01]  /*83a0*/  FMUL R30, R70, R37 ;  /* 0x00000025461e7220 */ /* 0x000fe20000400000 */
[----:B------:R-:W-:Y:S01]  /*83b0*/  F2FP.SATFINITE.E4M3.F32.PACK_AB_MERGE_C R19, R20, R19, RZ ;  /* 0x000000131413723e */ /* 0x000fe200048070ff */
[C---:B------:R-:W-:Y:S01]  /*83c0*/  FMUL R37, R70.reuse, R44 ;  /* 0x0000002c46257220 */ /* 0x040fe20000400000 */
[C---:B------:R-:W-:Y:S01]  /*83d0*/  FFMA R23, R73.reuse, R96, R23 ;  /* 0x0000006049177223 */ /* 0x040fe20000000017 */
        /* <DEDUP_REMOVED lines=20> */
[----:B------:R-:W-:Y:S01]  /*8520*/  F2FP.F16.E4M3.UNPACK_B R151, R151.H1 ;  /* 0x00000097ff97723e */ /* 0x000fe200030006ff */
[----:B------:R-:W-:Y:S01]  /*8530*/  FMUL R38, R70, R45 ;  /* 0x0000002d46267220 */ /* 0x000fe20000400000 */
[----:B------:R-:W-:Y:S01]  /*8540*/  F2FP.SATFINITE.E4M3.F32.PACK_AB_MERGE_C R19, R28, R27, RZ ;  /* 0x0000001b1c13723e */ /* 0x000fe200048070ff */
[----:B------:R-:W-:Y:S01]  /*8550*/  FFMA R31, R73, R104, R31 ;  /* 0x00000068491f7223 */ /* 0x000fe2000000001f */
[C---:B------:R-:W-:Y:S01]  /*8560*/  FMUL R45, R70.reuse, R52 ;  /* 0x00000034462d7220 */ /* 0x040fe20000400000 */
[C---:B------:R-:W-:Y:S01]  /*8570*/  FMUL R52, R70.reuse, R59 ;  /* 0x0000003b46347220 */ /* 0x040fe20000400000 */
[----:B------:R-:W-:Y:S01]  /*8580*/  F2FP.F16.E4M3.UNPACK_B R152, R152.H1 ;  /* 0x00000098ff98723e */ /* 0x000fe200030006ff */
[C---:B------:R-:W-:Y:S01]  /*8590*/  FMUL R59, R70.reuse, R66 ;  /* 0x00000042463b7220 */ /* 0x040fe20000400000 */
[----:B------:R-:W-:Y:S01]  /*85a0*/  F2FP.SATFINITE.E4M3.F32.PACK_AB_MERGE_C R66, R13, R12, R14 ;  /* 0x0000000c0d42723e */ /* 0x000fe2000480700e */
        /* <DEDUP_REMOVED lines=11> */
[C---:B------:R-:W-:Y:S01]  /*8660*/  FFMA R35, R73.reuse, R108, R35 ;  /* 0x0000006c49237223 */ /* 0x040fe20000000023 */
[C---:B------:R-:W-:Y:S01]  /*8670*/  FMUL R36, R70.reuse, R43 ;  /* 0x0000002b46247220 */ /* 0x040fe20000400000 */
[--C-:B------:R-:W-:Y:S02]  /*8680*/  HADD2.F32 R112, -RZ, R150.reuse.H0_H0 ;  /* 0x20000096ff707230 */ /* 0x100fe40000004100 */
[C---:B------:R-:W-:Y:S01]  /*8690*/  FMUL R39, R70.reuse, R46 ;  /* 0x0000002e46277220 */ /* 0x040fe20000400000 */
[----:B------:R-:W-:Y:S02]  /*86a0*/  HADD2.F32 R113, -RZ, R150.H1_H1 ;  /* 0x30000096ff717230 */ /* 0x000fe40000004100 */
        /* <DEDUP_REMOVED lines=12> */
[C---:B------:R-:W-:Y:S01]  /*8770*/  FMUL R46, R70.reuse, R53 ;  /* 0x00000035462e7220 */ /* 0x040fe20000400000 */
[--C-:B------:R-:W-:Y:S02]  /*8780*/  HADD2.F32 R120, -RZ, R152.reuse.H0_H0 ;  /* 0x20000098ff787230 */ /* 0x100fe40000004100 */
[C---:B------:R-:W-:Y:S01]  /*8790*/  FMUL R50, R70.reuse, R57 ;  /* 0x0000003946327220 */ /* 0x040fe20000400000 */
[C---:B------:R-:W-:Y:S01]  /*87a0*/  FMUL R51, R70.reuse, R58 ;  /* 0x0000003a46337220 */ /* 0x040fe20000400000 */
[C---:B------:R-:W-:Y:S01]  /*87b0*/  FMUL R53, R70.reuse, R60 ;  /* 0x0000003c46357220 */ /* 0x040fe20000400000 */
[C---:B------:R-:W-:Y:S01]  /*87c0*/  FFMA R43, R73.reuse, R116, R43 ;  /* 0x00000074492b7223 */ /* 0x040fe2000000002b */
[----:B------:R-:W-:Y:S02]  /*87d0*/  HADD2.F32 R121, -RZ, R152.H1_H1 ;  /* 0x30000098ff797230 */ /* 0x000fe40000004100 */
[C---:B------:R-:W-:Y:S01]  /*87e0*/  FMUL R47, R70.reuse, R54 ;  /* 0x00000036462f7220 */ /* 0x040fe20000400000 */
[C---:B------:R-:W-:Y:S01]  /*87f0*/  FMUL R57, R70.reuse, R64 ;  /* 0x0000004046397220 */ /* 0x040fe20000400000 */
[C---:B------:R-:W-:Y:S01]  /*8800*/  FMUL R58, R70.reuse, R65 ;  /* 0x00000041463a7220 */ /* 0x040fe20000400000 */
[C---:B------:R-:W-:Y:S01]  /*8810*/  FMUL R60, R70.reuse, R67 ;  /* 0x00000043463c7220 */ /* 0x040fe20000400000 */
[----:B------:R-:W-:Y:S01]  /*8820*/  FFMA R44, R73, R117, R44 ;  /* 0x00000075492c7223 */ /* 0x000fe2000000002c */
[C---:B------:R-:W-:Y:S01]  /*8830*/  FMUL R48, R70.reuse, R55 ;  /* 0x0000003746307220 */ /* 0x040fe20000400000 */
[----:B------:R-:W-:Y:S01]  /*8840*/  F2FP.SATFINITE.E4M3.F32.PACK_AB_MERGE_C R64, R5, R4, R76 ;  /* 0x000000040540723e */ /* 0x000fe2000480704c */
[----:B------:R-:W-:Y:S01]  /*8850*/  FFMA R45, R73, R118, R45 ;  /* 0x00000076492d7223 */ /* 0x000fe2000000002d */
[----:B------:R-:W-:Y:S01]  /*8860*/  F2FP.SATFINITE.E4M3.F32.PACK_AB_MERGE_C R65, R9, R8, R78 ;  /* 0x000000080941723e */ /* 0x000fe2000480704e */
[----:B------:R-:W-:Y:S01]  /*8870*/  FMUL R49, R70, R56 ;  /* 0x0000003846317220 */ /* 0x000fe20000400000 */
[----:B------:R-:W-:Y:S01]  /*8880*/  F2FP.SATFINITE.E4M3.F32.PACK_AB_MERGE_C R67, R2, R0, R3 ;  /* 0x000000000243723e */ /* 0x000fe20004807003 */
[C---:B------:R-:W-:Y:S01]  /*8890*/  FFMA R46, R73.reuse, R119, R46 ;  /* 0x00000077492e7223 */ /* 0x040fe2000000002e */
[----:B------:R-:W-:Y:S01]  /*88a0*/  F2FP.F16.E4M3.UNPACK_B R154, R154.H1 ;  /* 0x0000009aff9a723e */ /* 0x000fe200030006ff */
[--C-:B------:R-:W-:Y:S02]  /*88b0*/  HADD2.F32 R124, -RZ, R153.reuse.H0_H0 ;  /* 0x20000099ff7c7230 */ /* 0x100fe40000004100 */
[C---:B------:R-:W-:Y:S01]  /*88c0*/  FFMA R47, R73.reuse, R120, R47 ;  /* 0x00000078492f7223 */ /* 0x040fe2000000002f */
[----:B------:R1:W-:Y:S01]  /*88d0*/  STS.128 [R137+UR44+0x6200], R64 ;  /* 0x0062004089007988 */ /* 0x0003e20008000c2c */
[----:B------:R-:W-:Y:S02]  /*88e0*/  HADD2.F32 R125, -RZ, R153.H1_H1 ;  /* 0x30000099ff7d7230 */ /* 0x000fe40000004100 */
[C---:B------:R-:W-:Y:S01]  /*88f0*/  FFMA R48, R73.reuse, R121, R48 ;  /* 0x0000007949307223 */ /* 0x040fe20000000030 */
[C---:B------:R-:W-:Y:S01]  /*8900*/  FFMA R49, R73.reuse, R122, R49 ;  /* 0x0000007a49317223 */ /* 0x040fe20000000031 */
[----:B------:R-:W-:Y:S01]  /*8910*/  F2FP.F16.E4M3.UNPACK_B R155, R155.H1 ;  /* 0x0000009bff9b723e */ /* 0x000fe200030006ff */
[C---:B------:R-:W-:Y:S01]  /*8920*/  FFMA R50, R73.reuse, R123, R50 ;  /* 0x0000007b49327223 */ /* 0x040fe20000000032 */
[----:B------:R-:W-:Y:S01]  /*8930*/  FMUL R54, R70, R61 ;  /* 0x0000003d46367220 */ /* 0x000fe20000400000 */
[--C-:B------:R-:W-:Y:S01]  /*8940*/  HADD2.F32 R128, -RZ, R154.reuse.H0_H0 ;  /* 0x2000009aff807230 */ /* 0x100fe20000004100 */
[----:B------:R1:W-:Y:S01]  /*8950*/  STS.128 [R179+0x6010], R16 ;  /* 0x00601010b3007388 */ /* 0x0003e20000000c00 */
[----:B------:R-:W-:Y:S01]  /*8960*/  F2FP.SATFINITE.E4M3.F32.PACK_AB_MERGE_C R35, R36, R35, RZ ;  /* 0x000000232423723e */ /* 0x000fe200048070ff */
[C---:B------:R-:W-:Y:S01]  /*8970*/  FFMA R51, R73.reuse, R124, R51 ;  /* 0x0000007c49337223 */ /* 0x040fe20000000033 */
[----:B------:R-:W-:Y:S01]  /*8980*/  F2FP.SATFINITE.E4M3.F32.PACK_AB_MERGE_C R39, R40, R39, RZ ;  /* 0x000000272827723e */ /* 0x000fe200048070ff */
[----:B------:R-:W-:Y:S02]  /*8990*/  HADD2.F32 R129, -RZ, R154.H1_H1 ;  /* 0x3000009aff817230 */ /* 0x000fe40000004100 */
[C---:B------:R-:W-:Y:S01]  /*89a0*/  FMUL R55, R70.reuse, R62 ;  /* 0x0000003e46377220 */ /* 0x040fe20000400000 */
[C---:B------:R-:W-:Y:S01]  /*89b0*/  FFMA R52, R73.reuse, R125, R52 ;  /* 0x0000007d49347223 */ /* 0x040fe20000000034 */
[----:B------:R-:W-:Y:S01]  /*89c0*/  FMUL R56, R70, R63 ;  /* 0x0000003f46387220 */ /* 0x000fe20000400000 */
[C---:B------:R-:W-:Y:S01]  /*89d0*/  FFMA R53, R73.reuse, R126, R53 ;  /* 0x0000007e49357223 */ /* 0x040fe20000000035 */
[C---:B------:R-:W-:Y:S01]  /*89e0*/  FFMA R54, R73.reuse, R127, R54 ;  /* 0x0000007f49367223 */ /* 0x040fe20000000036 */
[--C-:B------:R-:W-:Y:S02]  /*89f0*/  HADD2.F32 R74, -RZ, R155.reuse.H0_H0 ;  /* 0x2000009bff4a7230 */ /* 0x100fe40000004100 */
[C---:B------:R-:W-:Y:S01]  /*8a00*/  FFMA R55, R73.reuse, R128, R55 ;  /* 0x0000008049377223 */ /* 0x040fe20000000037 */
[----:B------:R-:W-:Y:S02]  /*8a10*/  HADD2.F32 R131, -RZ, R155.H1_H1 ;  /* 0x3000009bff837230 */ /* 0x000fe40000004100 */
[C---:B------:R-:W-:Y:S01]  /*8a20*/  FFMA R56, R73.reuse, R129, R56 ;  /* 0x0000008149387223 */ /* 0x040fe20000000038 */
[----:B------:R-:W-:Y:S01]  /*8a30*/  F2FP.SATFINITE.E4M3.F32.PACK_AB_MERGE_C R43, R44, R43, RZ ;  /* 0x0000002b2c2b723e */ /* 0x000fe200048070ff */
[C---:B------:R-:W-:Y:S01]  /*8a40*/  FFMA R57, R73.reuse, R72, R57 ;  /* 0x0000004849397223 */ /* 0x040fe20000000039 */
[C---:B------:R-:W-:Y:S01]  /*8a50*/  FFMA R58, R73.reuse, R75, R58 ;  /* 0x0000004b493a7223 */ /* 0x040fe2000000003a */
[C---:B------:R-:W-:Y:S01]  /*8a60*/  FFMA R59, R73.reuse, R74, R59 ;  /* 0x0000004a493b7223 */ /* 0x040fe2000000003b */
[----:B------:R-:W-:Y:S01]  /*8a70*/  F2FP.SATFINITE.E4M3.F32.PACK_AB_MERGE_C R33, R34, R33, R35 ;  /* 0x000000212221723e */ /* 0x000fe20004807023 */
[----:B------:R-:W-:Y:S01]  /*8a80*/  FFMA R60, R73, R131, R60 ;  /* 0x00000083493c7223 */ /* 0x000fe2000000003c */
[----:B------:R-:W-:Y:S02]  /*8a90*/  F2FP.SATFINITE.E4M3.F32.PACK_AB_MERGE_C R32, R30, R29, R32 ;  /* 0x0000001d1e20723e */ /* 0x000fe40004807020 */
        /* <DEDUP_REMOVED lines=11> */
[----:B------:R-:W-:Y:S03]  /*8b50*/  IADD3 R68, PT, PT, R68, 0x1, RZ ;  /* 0x0000000144447810 */ /* 0x000fe60007ffe0ff */
        /* <DEDUP_REMOVED lines=10> */
[----:B------:R-:W-:Y:S02]  /*8c00*/  UIADD3 UR9, UPT, UPT, UR49, 0x40, URZ ;  /* 0x0000004031097890 */ /* 0x000fe4000fffe0ff */
[----:B------:R-:W-:Y:S01]  /*8c10*/  UIADD3 UR8, UPT, UPT, UR44, 0x6200, URZ ;  /* 0x000062002c087890 */ /* 0x000fe2000fffe0ff */
[----:B------:R-:W-:Y:S01]  /*8c20*/  UMOV UR10, UR50 ;  /* 0x00000032000a7c82 */ /* 0x000fe20008000000 */
[----:B------:R-:W-:Y:S01]  /*8c30*/  UMOV UR11, UR36 ;  /* 0x00000024000b7c82 */ /* 0x000fe20008000000 */
[----:B--2---:R-:W-:Y:S04]  /*8c40*/  UIADD3 UR4, UP0, UPT, UR6, 0x680, URZ ;  /* 0x0000068006047890 */ /* 0x004fe8000ff1e0ff */
[----:B------:R-:W-:Y:S09]  /*8c50*/  UIADD3.X UR5, UPT, UPT, URZ, UR7, URZ, UP0, !UPT ;  /* 0x00000007ff057290 */ /* 0x000ff200087fe4ff */
[----:B------:R2:W-:Y:S01]  /*8c60*/  UTMASTG.3D [UR8], [UR4] ;  /* 0x00000008040073b5 */ /* 0x0005e20008010000 */
[----:B------:R0:W-:Y:S01]  /*8c70*/  UTMACMDFLUSH ;  /* 0x00000000000079b7 */ /* 0x0001e20000000000 */
[----:B--2---:R-:W-:Y:S04]  /*8c80*/  DEPBAR.LE SB0, 0x1 ;  /* 0x000080400000791a */ /* 0x004fe80000000000 */
.L_x_122:
[----:B------:R-:W-:Y:S05]  /*8c90*/  BSYNC.RECONVERGENT B0 ;  /* 0x0000000000007941 */ /* 0x000fea0003800200 */
.L_x_121:
[----:B------:R-:W-:Y:S01]  /*8ca0*/  BAR.SYNC.DEFER_BLOCKING 0x1, 0x80 ;  /* 0x0042000000007b1d */ /* 0x000fe20000010000 */
[----:B------:R-:W-:Y:S01]  /*8cb0*/  ISETP.NE.AND P0, PT, R162, 0x2, PT ;  /* 0x00000002a200780c */ /* 0x000fe20003f05270 */
[----:B------:R-:W-:Y:S01]  /*8cc0*/  UISETP.NE.AND UP0, UPT, UR45, URZ, UPT ;  /* 0x000000ff2d00728c */ /* 0x000fe2000bf05270 */
[----:B------:R-:W-:Y:S01]  /*8cd0*/  ISETP.NE.AND P1, PT, R68, 0x4, PT ;  /* 0x000000044400780c */ /* 0x000fe20003f25270 */
[----:B------:R-:W-:Y:S01]  /*8ce0*/  UIADD3 UR20, UPT, UPT, UR37, UR59, URZ ;  /* 0x0000003b25147290 */ /* 0x000fe2000fffe0ff */
[----:B------:R-:W-:Y:S01]  /*8cf0*/  SEL R0, RZ, 0x1, P0 ;  /* 0x00000001ff007807 */ /* 0x000fe20000000000 */
[----:B------:R-:W-:Y:S01]  /*8d00*/  UIADD3 UR16, UPT, UPT, UR38, UR62, URZ ;  /* 0x0000003e26107290 */ /* 0x000fe2000fffe0ff */
[----:B------:R-:W-:Y:S02]  /*8d10*/  SEL R3, RZ, 0x1, P1 ;  /* 0x00000001ff037807 */ /* 0x000fe40000800000 */
[----:B------:R-:W-:Y:S02]  /*8d20*/  LOP3.LUT R167, R167, R0, RZ, 0x3c, !PT ;  /* 0x00000000a7a77212 */ /* 0x000fe400078e3cff */
[----:B------:R-:W-:Y:S02]  /*8d30*/  LOP3.LUT R168, R168, R3, RZ, 0x3c, !PT ;  /* 0x00000003a8a87212 */ /* 0x000fe400078e3cff */
[----:B------:R-:W-:Y:S02]  /*8d40*/  SEL R162, R162, RZ, P0 ;  /* 0x000000ffa2a27207 */ /* 0x000fe40000000000 */
[----:B------:R-:W-:Y:S01]  /*8d50*/  SEL R68, R68, RZ, P1 ;  /* 0x000000ff44447207 */ /* 0x000fe20000800000 */
[----:B------:R-:W-:Y:S01]  /*8d60*/  UMOV UR36, UR58 ;  /* 0x0000003a00247c82 */ /* 0x000fe20008000000 */
[----:B------:R-:W-:Y:S05]  /*8d70*/  BRA.U UP0, `(.L_x_123) ;  /* 0xffffffc500647547 */ /* 0x000fea000b83ffff */
[----:B------:R-:W-:Y:S05]  /*8d80*/  EXIT ;  /* 0x000000000000794d */ /* 0x000fea0003800000 */
.L_x_24:
[----:B-1----:R1:W2:Y:S02]  /*8d90*/  SYNCS.PHASECHK.TRANS64.TRYWAIT P0, [R0+URZ+0xe0], R3 ;  /* 0x0000e003000075a7 */ /* 0x0022a400080011ff */
[----:B--2---:R-:W-:Y:S05]  /*8da0*/  @!P0 NANOSLEEP.SYNCS 0x989680 ;  /* 0x009896800000895d */ /* 0x004fea0003900000 */
[----:B------:R-:W2:Y:S02]  /*8db0*/  @!P0 SYNCS.PHASECHK.TRANS64 P0, [R0+URZ+0xe0], R3 ;  /* 0x0000e003000085a7 */ /* 0x000ea400080010ff */
[----:B--2---:R-:W-:Y:S05]  /*8dc0*/  @!P0 BRA `(.L_x_24) ;  /* 0xfffffffc00f08947 */ /* 0x004fea000383ffff */
[----:B------:R-:W-:Y:S05]  /*8dd0*/  BRA `(.L_x_124) ;  /* 0xffffff8800fc7947 */ /* 0x000fea000383ffff */
.L_x_27:
[----:B-1----:R-:W-:-:S07]  /*8de0*/  MOV R0, UR33 ;  /* 0x0000002100007c02 */ /* 0x002fce0008000f00 */
.L_x_125:
[----:B-1----:R1:W2:Y:S02]  /*8df0*/  SYNCS.PHASECHK.TRANS64.TRYWAIT P0, [R0+URZ+0x20], R3 ;  /* 0x00002003000075a7 */ /* 0x0022a400080011ff */
[----:B--2---:R-:W-:Y:S05]  /*8e00*/  @!P0 NANOSLEEP.SYNCS 0x989680 ;  /* 0x009896800000895d */ /* 0x004fea0003900000 */
[----:B------:R-:W2:Y:S02]  /*8e10*/  @!P0 SYNCS.PHASECHK.TRANS64 P0, [R0+URZ+0x20], R3 ;  /* 0x00002003000085a7 */ /* 0x000ea400080010ff */
[----:B--2---:R-:W-:Y:S05]  /*8e20*/  @!P0 BRA `(.L_x_125) ;  /* 0xfffffffc00f08947 */ /* 0x004fea000383ffff */
[----:B------:R-:W-:Y:S05]  /*8e30*/  BRA `(.L_x_26) ;  /* 0xffffff8c004c7947 */ /* 0x000fea000383ffff */
.L_x_34:
[----:B-1----:R-:W-:-:S07]  /*8e40*/  MOV R0, UR17 ;  /* 0x0000001100007c02 */ /* 0x002fce0008000f00 */
.L_x_126:
[----:B-1----:R1:W2:Y:S02]  /*8e50*/  SYNCS.PHASECHK.TRANS64.TRYWAIT P0, [R0+URZ+0x20], R3 ;  /* 0x00002003000075a7 */ /* 0x0022a400080011ff */
[----:B--2---:R-:W-:Y:S05]  /*8e60*/  @!P0 NANOSLEEP.SYNCS 0x989680 ;  /* 0x009896800000895d */ /* 0x004fea0003900000 */
[----:B------:R-:W2:Y:S02]  /*8e70*/  @!P0 SYNCS.PHASECHK.TRANS64 P0, [R0+URZ+0x20], R3 ;  /* 0x00002003000085a7 */ /* 0x000ea400080010ff */
[----:B--2---:R-:W-:Y:S05]  /*8e80*/  @!P0 BRA `(.L_x_126) ;  /* 0xfffffffc00f08947 */ /* 0x004fea000383ffff */
[----:B------:R-:W-:Y:S05]  /*8e90*/  BRA `(.L_x_33) ;  /* 0xffffff90000c7947 */ /* 0x000fea000383ffff */
.L_x_39:
[----:B-1----:R1:W2:Y:S02]  /*8ea0*/  SYNCS.PHASECHK.TRANS64.TRYWAIT P0, [R3+URZ+0x70], R0 ;  /* 0x00007000030075a7 */ /* 0x0022a400080011ff */
[----:B--2---:R-:W-:Y:S05]  /*8eb0*/  @!P0 NANOSLEEP.SYNCS 0x989680 ;  /* 0x009896800000895d */ /* 0x004fea0003900000 */
[----:B------:R-:W2:Y:S02]  /*8ec0*/  @!P0 SYNCS.PHASECHK.TRANS64 P0, [R3+URZ+0x70], R0 ;  /* 0x00007000030085a7 */ /* 0x000ea400080010ff */
[----:B--2---:R-:W-:Y:S05]  /*8ed0*/  @!P0 BRA `(.L_x_39) ;  /* 0xfffffffc00f08947 */ /* 0x004fea000383ffff */
[----:B------:R-:W-:Y:S05]  /*8ee0*/  BRA `(.L_x_127) ;  /* 0xffffff9000b07947 */ /* 0x000fea000383ffff */
.L_x_43:
[----:B-1----:R-:W-:-:S07]  /*8ef0*/  MOV R0, UR4 ;  /* 0x0000000400007c02 */ /* 0x002fce0008000f00 */
.L_x_128:
[----:B-1----:R1:W2:Y:S02]  /*8f00*/  SYNCS.PHASECHK.TRANS64.TRYWAIT P0, [R0+URZ], R3 ;  /* 0x00000003000075a7 */ /* 0x0022a400080011ff */
[----:B--2---:R-:W-:Y:S05]  /*8f10*/  @!P0 NANOSLEEP.SYNCS 0x989680 ;  /* 0x009896800000895d */ /* 0x004fea0003900000 */
[----:B------:R-:W2:Y:S02]  /*8f20*/  @!P0 SYNCS.PHASECHK.TRANS64 P0, [R0+URZ], R3 ;  /* 0x00000003000085a7 */ /* 0x000ea400080010ff */
[----:B--2---:R-:W-:Y:S05]  /*8f30*/  @!P0 BRA `(.L_x_128) ;  /* 0xfffffffc00f08947 */ /* 0x004fea000383ffff */
[----:B------:R-:W-:Y:S05]  /*8f40*/  BRA `(.L_x_129) ;  /* 0xffffff9800547947 */ /* 0x000fea000383ffff */
.L_x_44:
[----:B------:R-:W-:-:S07]  /*8f50*/  MOV R0, UR5 ;  /* 0x0000000500007c02 */ /* 0x000fce0008000f00 */
.L_x_130:
[----:B-1----:R1:W2:Y:S02]  /*8f60*/  SYNCS.PHASECHK.TRANS64.TRYWAIT P0, [R0+URZ], R3 ;  /* 0x00000003000075a7 */ /* 0x0022a400080011ff */
[----:B--2---:R-:W-:Y:S05]  /*8f70*/  @!P0 NANOSLEEP.SYNCS 0x989680 ;  /* 0x009896800000895d */ /* 0x004fea0003900000 */
[----:B------:R-:W2:Y:S02]  /*8f80*/  @!P0 SYNCS.PHASECHK.TRANS64 P0, [R0+URZ], R3 ;  /* 0x00000003000085a7 */ /* 0x000ea400080010ff */
[----:B--2---:R-:W-:Y:S05]  /*8f90*/  @!P0 BRA `(.L_x_130) ;  /* 0xfffffffc00f08947 */ /* 0x004fea000383ffff */
[----:B------:R-:W-:Y:S05]  /*8fa0*/  BRA `(.L_x_131) ;  /* 0xffffff9800607947 */ /* 0x000fea000383ffff */
.L_x_45:
[----:B------:R-:W-:-:S07]  /*8fb0*/  MOV R0, UR5 ;  /* 0x0000000500007c02 */ /* 0x000fce0008000f00 */
.L_x_132:
[----:B-1----:R1:W2:Y:S02]  /*8fc0*/  SYNCS.PHASECHK.TRANS64.TRYWAIT P0, [R0+URZ], R3 ;  /* 0x00000003000075a7 */ /* 0x0022a400080011ff */
[----:B--2---:R-:W-:Y:S05]  /*8fd0*/  @!P0 NANOSLEEP.SYNCS 0x989680 ;  /* 0x009896800000895d */ /* 0x004fea0003900000 */
[----:B------:R-:W2:Y:S02]  /*8fe0*/  @!P0 SYNCS.PHASECHK.TRANS64 P0, [R0+URZ], R3 ;  /* 0x00000003000085a7 */ /* 0x000ea400080010ff */
[----:B--2---:R-:W-:Y:S05]  /*8ff0*/  @!P0 BRA `(.L_x_132) ;  /* 0xfffffffc00f08947 */ /* 0x004fea000383ffff */
[----:B------:R-:W-:Y:S05]  /*9000*/  BRA `(.L_x_133) ;  /* 0xffffff98006c7947 */ /* 0x000fea000383ffff */
.L_x_48:
[----:B-1----:R1:W2:Y:S02]  /*9010*/  SYNCS.PHASECHK.TRANS64.TRYWAIT P0, [R2+URZ+0xd0], R5 ;  /* 0x0000d005020075a7 */ /* 0x0022a400080011ff */
[----:B--2---:R-:W-:Y:S05]  /*9020*/  @!P0 NANOSLEEP.SYNCS 0x989680 ;  /* 0x009896800000895d */ /* 0x004fea0003900000 */
[----:B------:R-:W2:Y:S02]  /*9030*/  @!P0 SYNCS.PHASECHK.TRANS64 P0, [R2+URZ+0xd0], R5 ;  /* 0x0000d005020085a7 */ /* 0x000ea400080010ff */
[----:B--2---:R-:W-:Y:S05]  /*9040*/  @!P0 BRA `(.L_x_48) ;  /* 0xfffffffc00f08947 */ /* 0x004fea000383ffff */
[----:B------:R-:W-:Y:S05]  /*9050*/  BRA `(.L_x_134) ;  /* 0xffffff9800c87947 */ /* 0x000fea000383ffff */
.L_x_49:
[----:B------:R-:W-:-:S07]  /*9060*/  MOV R2, UR4 ;  /* 0x0000000400027c02 */ /* 0x000fce0008000f00 */
.L_x_135:
[----:B-1----:R1:W2:Y:S02]  /*9070*/  SYNCS.PHASECHK.TRANS64.TRYWAIT P0, [R2+URZ+0x80], R5 ;  /* 0x00008005020075a7 */ /* 0x0022a400080011ff */
[----:B--2---:R-:W-:Y:S05]  /*9080*/  @!P0 NANOSLEEP.SYNCS 0x989680 ;  /* 0x009896800000895d */ /* 0x004fea0003900000 */
[----:B------:R-:W2:Y:S02]  /*9090*/  @!P0 SYNCS.PHASECHK.TRANS64 P0, [R2+URZ+0x80], R5 ;  /* 0x00008005020085a7 */ /* 0x000ea400080010ff */
[----:B--2---:R-:W-:Y:S05]  /*90a0*/  @!P0 BRA `(.L_x_135) ;  /* 0xfffffffc00f08947 */ /* 0x004fea000383ffff */
[----:B------:R-:W-:Y:S05]  /*90b0*/  BRA `(.L_x_136) ;  /* 0xffffff9800d87947 */ /* 0x000fea000383ffff */
.L_x_50:
[----:B-1----:R1:W2:Y:S02]  /*90c0*/  SYNCS.PHASECHK.TRANS64.TRYWAIT P1, [R2+URZ+0x70], R5 ;  /* 0x00007005020075a7 */ /* 0x0022a400080211ff */
[----:B--2---:R-:W-:Y:S05]  /*90d0*/  @!P1 NANOSLEEP.SYNCS 0x989680 ;  /* 0x009896800000995d */ /* 0x004fea0003900000 */
[----:B------:R-:W2:Y:S02]  /*90e0*/  @!P1 SYNCS.PHASECHK.TRANS64 P1, [R2+URZ+0x70], R5 ;  /* 0x00007005020095a7 */ /* 0x000ea400080210ff */
[----:B--2---:R-:W-:Y:S05]  /*90f0*/  @!P1 BRA `(.L_x_50) ;  /* 0xfffffffc00f09947 */ /* 0x004fea000383ffff */
[----:B------:R-:W-:Y:S05]  /*9100*/  BRA `(.L_x_137) ;  /* 0xffffff9c00087947 */ /* 0x000fea000383ffff */
.L_x_53:
[----:B------:R-:W-:-:S07]  /*9110*/  MOV R0, UR4 ;  /* 0x0000000400007c02 */ /* 0x000fce0008000f00 */
.L_x_138:
[----:B-1----:R1:W2:Y:S02]  /*9120*/  SYNCS.PHASECHK.TRANS64.TRYWAIT P0, [R0+URZ+0x80], R3 ;  /* 0x00008003000075a7 */ /* 0x0022a400080011ff */
[----:B--2---:R-:W-:Y:S05]  /*9130*/  @!P0 NANOSLEEP.SYNCS 0x989680 ;  /* 0x009896800000895d */ /* 0x004fea0003900000 */
[----:B------:R-:W2:Y:S02]  /*9140*/  @!P0 SYNCS.PHASECHK.TRANS64 P0, [R0+URZ+0x80], R3 ;  /* 0x00008003000085a7 */ /* 0x000ea400080010ff */
[----:B--2---:R-:W-:Y:S05]  /*9150*/  @!P0 BRA `(.L_x_138) ;  /* 0xfffffffc00f08947 */ /* 0x004fea000383ffff */
[----:B------:R-:W-:Y:S05]  /*9160*/  BRA `(.L_x_52) ;  /* 0xffffff9c005c7947 */ /* 0x000fea000383ffff */
.L_x_62:
[----:B-1----:R-:W-:-:S04]  /*9170*/  MOV R0, UR5 ;  /* 0x0000000500007c02 */ /* 0x002fc80008000f00 */
[----:B------:R1:W2:Y:S03]  /*9180*/  SYNCS.PHASECHK.TRANS64.TRYWAIT P0, [R0+URZ+0x8], R7 ;  /* 0x00000807000075a7 */ /* 0x0002a600080011ff */
[----:B--2---:R-:W-:Y:S05]  /*9190*/  @!P0 NANOSLEEP.SYNCS 0x989680 ;  /* 0x009896800000895d */ /* 0x004fea0003900000 */
[----:B------:R-:W2:Y:S02]  /*91a0*/  @!P0 SYNCS.PHASECHK.TRANS64 P0, [R0+URZ+0x8], R7 ;  /* 0x00000807000085a7 */ /* 0x000ea400080010ff */
[----:B--2---:R-:W-:Y:S05]  /*91b0*/  @!P0 BRA `(.L_x_62) ;  /* 0xfffffffc00ec8947 */ /* 0x004fea000383ffff */
[----:B------:R-:W-:Y:S05]  /*91c0*/  BRA `(.L_x_61) ;  /* 0xffffffa000107947 */ /* 0x000fea000383ffff */
.L_x_64:
[----:B------:R-:W-:Y:S01]  /*91d0*/  BSSY B0, `(.L_x_139) ;  /* 0x0000006000007945 */ /* 0x000fe20003800000 */
[----:B------:R-:W-:-:S07]  /*91e0*/  MOV R15, 0xffffffff ;  /* 0xffffffff000f7802 */ /* 0x000fce0000000f00 */
[----:B-1---5:R-:W-:Y:S05]  /*91f0*/  WARPSYNC.COLLECTIVE R15, `(.L_x_140) ;  /* 0x000000000f0c7348 */ /* 0x022fea0003c00000 */
[----:B------:R-:W-:Y:S02]  /*9200*/  ELECT P6, UR79, PT ;  /* 0x00000000004f782f */ /* 0x000fe400038c0000 */
[----:B------:R-:W-:Y:S01]  /*9210*/  MOV R14, UR79 ;  /* 0x0000004f000e7c02 */ /* 0x000fe20008000f00 */
[----:B-1---5:R-:W-:Y:S10]  /*9220*/  ENDCOLLECTIVE ;  /* 0x000000000000791b */ /* 0x022ff40003800000 */
.L_x_140:
[----:B------:R-:W-:Y:S05]  /*9230*/  BSYNC B0 ;  /* 0x0000000000007941 */ /* 0x000fea0003800000 */
.L_x_139:
[----:B------:R-:W-:Y:S01]  /*9240*/  PLOP3.LUT P0, PT, P6, PT, PT, 0x80, 0x8 ;  /* 0x000000000008781c */ /* 0x000fe2000370f070 */
[----:B------:R-:W-:-:S12]  /*9250*/  BRA `(.L_x_141) ;  /* 0xffffffa0003c7947 */ /* 0x000fd8000383ffff */
.L_x_66:
[----:B-1----:R-:W-:-:S04]  /*9260*/  MOV R0, UR5 ;  /* 0x0000000500007c02 */ /* 0x002fc80008000f00 */
[----:B------:R1:W2:Y:S03]  /*9270*/  SYNCS.PHASECHK.TRANS64.TRYWAIT P0, [R0+URZ+0x8], R5 ;  /* 0x00000805000075a7 */ /* 0x0002a600080011ff */
[----:B--2---:R-:W-:Y:S05]  /*9280*/  @!P0 NANOSLEEP.SYNCS 0x989680 ;  /* 0x009896800000895d */ /* 0x004fea0003900000 */
[----:B------:R-:W2:Y:S02]  /*9290*/  @!P0 SYNCS.PHASECHK.TRANS64 P0, [R0+URZ+0x8], R5 ;  /* 0x00000805000085a7 */ /* 0x000ea400080010ff */
[----:B--2---:R-:W-:Y:S05]  /*92a0*/  @!P0 BRA `(.L_x_66) ;  /* 0xfffffffc00ec8947 */ /* 0x004fea000383ffff */
[----:B------:R-:W-:Y:S05]  /*92b0*/  BRA `(.L_x_65) ;  /* 0xffffffa000407947 */ /* 0x000fea000383ffff */
.L_x_67:
[----:B-1----:R1:W2:Y:S02]  /*92c0*/  SYNCS.PHASECHK.TRANS64.TRYWAIT P0, [R0+URZ+0x70], R5 ;  /* 0x00007005000075a7 */ /* 0x0022a400080011ff */
[----:B--2---:R-:W-:Y:S05]  /*92d0*/  @!P0 NANOSLEEP.SYNCS 0x989680 ;  /* 0x009896800000895d */ /* 0x004fea0003900000 */
[----:B------:R-:W2:Y:S02]  /*92e0*/  @!P0 SYNCS.PHASECHK.TRANS64 P0, [R0+URZ+0x70], R5 ;  /* 0x00007005000085a7 */ /* 0x000ea400080010ff */
[----:B--2---:R-:W-:Y:S05]  /*92f0*/  @!P0 BRA `(.L_x_67) ;  /* 0xfffffffc00f08947 */ /* 0x004fea000383ffff */
[----:B------:R-:W-:Y:S05]  /*9300*/  BRA `(.L_x_142) ;  /* 0xffffffa4001c7947 */ /* 0x000fea000383ffff */
.L_x_69:
[----:B------:R-:W-:-:S07]  /*9310*/  MOV R0, UR23 ;  /* 0x0000001700007c02 */ /* 0x000fce0008000f00 */
.L_x_143:
[----:B-1----:R1:W2:Y:S02]  /*9320*/  SYNCS.PHASECHK.TRANS64.TRYWAIT P0, [R0+URZ+0xb0], R5 ;  /* 0x0000b005000075a7 */ /* 0x0022a400080011ff */
[----:B--2---:R-:W-:Y:S05]  /*9330*/  @!P0 NANOSLEEP.SYNCS 0x989680 ;  /* 0x009896800000895d */ /* 0x004fea0003900000 */
[----:B------:R-:W2:Y:S02]  /*9340*/  @!P0 SYNCS.PHASECHK.TRANS64 P0, [R0+URZ+0xb0], R5 ;  /* 0x0000b005000085a7 */ /* 0x000ea400080010ff */
[----:B--2---:R-:W-:Y:S05]  /*9350*/  @!P0 BRA `(.L_x_143) ;  /* 0xfffffffc00f08947 */ /* 0x004fea000383ffff */
[----:B------:R-:W-:Y:S05]  /*9360*/  BRA `(.L_x_144) ;  /* 0xffffffa400687947 */ /* 0x000fea000383ffff */
.L_x_72:
[----:B------:R-:W-:Y:S07]  /*9370*/  MOV R0, UR5 ;  /* 0x0000000500007c02 */ /* 0x000fee0008000f00 */
.L_x_145:
[----:B-1----:R1:W2:Y:S02]  /*9380*/  SYNCS.PHASECHK.TRANS64.TRYWAIT P0, [R0+URZ], R5 ;  /* 0x00000005000075a7 */ /* 0x0022a400080011ff */
[----:B--2---:R-:W-:Y:S05]  /*9390*/  @!P0 NANOSLEEP.SYNCS 0x989680 ;  /* 0x009896800000895d */ /* 0x004fea0003900000 */
[----:B------:R-:W2:Y:S02]  /*93a0*/  @!P0 SYNCS.PHASECHK.TRANS64 P0, [R0+URZ], R5 ;  /* 0x00000005000085a7 */ /* 0x000ea400080010ff */
[----:B--2---:R-:W-:Y:S05]  /*93b0*/  @!P0 BRA `(.L_x_145) ;  /* 0xfffffffc00f08947 */ /* 0x004fea000383ffff */
[----:B------:R-:W-:Y:S05]  /*93c0*/  BRA `(.L_x_71) ;  /* 0xffffffa4007c7947 */ /* 0x000fea000383ffff */
.L_x_76:
[----:B-1----:R-:W-:-:S07]  /*93d0*/  MOV R0, UR4 ;  /* 0x0000000400007c02 */ /* 0x002fce0008000f00 */
.L_x_146:
[----:B-1----:R1:W2:Y:S02]  /*93e0*/  SYNCS.PHASECHK.TRANS64.TRYWAIT P0, [R0+URZ], R3 ;  /* 0x00000003000075a7 */ /* 0x0022a400080011ff */
[----:B--2---:R-:W-:Y:S05]  /*93f0*/  @!P0 NANOSLEEP.SYNCS 0x989680 ;  /* 0x009896800000895d */ /* 0x004fea0003900000 */
[----:B------:R-:W2:Y:S02]  /*9400*/  @!P0 SYNCS.PHASECHK.TRANS64 P0, [R0+URZ], R3 ;  /* 0x00000003000085a7 */ /* 0x000ea400080010ff */
[----:B--2---:R-:W-:Y:S05]  /*9410*/  @!P0 BRA `(.L_x_146) ;  /* 0xfffffffc00f08947 */ /* 0x004fea000383ffff */
[----:B------:R-:W-:Y:S05]  /*9420*/  BRA `(.L_x_147) ;  /* 0xffffffa800487947 */ /* 0x000fea000383ffff */
.L_x_77:
[----:B------:R-:W-:-:S07]  /*9430*/  MOV R0, UR5 ;  /* 0x0000000500007c02 */ /* 0x000fce0008000f00 */
.L_x_148:
[----:B-1----:R1:W2:Y:S02]  /*9440*/  SYNCS.PHASECHK.TRANS64.TRYWAIT P0, [R0+URZ], R3 ;  /* 0x00000003000075a7 */ /* 0x0022a400080011ff */
[----:B--2---:R-:W-:Y:S05]  /*9450*/  @!P0 NANOSLEEP.SYNCS 0x989680 ;  /* 0x009896800000895d */ /* 0x004fea0003900000 */
[----:B------:R-:W2:Y:S02]  /*9460*/  @!P0 SYNCS.PHASECHK.TRANS64 P0, [R0+URZ], R3 ;  /* 0x00000003000085a7 */ /* 0x000ea400080010ff */
[----:B--2---:R-:W-:Y:S05]  /*9470*/  @!P0 BRA `(.L_x_148) ;  /* 0xfffffffc00f08947 */ /* 0x004fea000383ffff */
[----:B------:R-:W-:Y:S05]  /*9480*/  BRA `(.L_x_149) ;  /* 0xffffffa800547947 */ /* 0x000fea000383ffff */
.L_x_78:
[----:B------:R-:W-:-:S07]  /*9490*/  MOV R0, UR5 ;  /* 0x0000000500007c02 */ /* 0x000fce0008000f00 */
.L_x_150:
[----:B-1----:R1:W2:Y:S02]  /*94a0*/  SYNCS.PHASECHK.TRANS64.TRYWAIT P0, [R0+URZ], R3 ;  /* 0x00000003000075a7 */ /* 0x0022a400080011ff */
[----:B--2---:R-:W-:Y:S05]  /*94b0*/  @!P0 NANOSLEEP.SYNCS 0x989680 ;  /* 0x009896800000895d */ /* 0x004fea0003900000 */
[----:B------:R-:W2:Y:S02]  /*94c0*/  @!P0 SYNCS.PHASECHK.TRANS64 P0, [R0+URZ], R3 ;  /* 0x00000003000085a7 */ /* 0x000ea400080010ff */
[----:B--2---:R-:W-:Y:S05]  /*94d0*/  @!P0 BRA `(.L_x_150) ;  /* 0xfffffffc00f08947 */ /* 0x004fea000383ffff */
[----:B------:R-:W-:Y:S05]  /*94e0*/  BRA `(.L_x_151) ;  /* 0xffffffa800607947 */ /* 0x000fea000383ffff */
.L_x_81:
[----:B------:R-:W-:-:S07]  /*94f0*/  MOV R0, UR17 ;  /* 0x0000001100007c02 */ /* 0x000fce0008000f00 */
.L_x_152:
[----:B-1----:R1:W2:Y:S02]  /*9500*/  SYNCS.PHASECHK.TRANS64.TRYWAIT P1, [R0+URZ+0xf0], R3 ;  /* 0x0000f003000075a7 */ /* 0x0022a400080211ff */
[----:B--2---:R-:W-:Y:S05]  /*9510*/  @!P1 NANOSLEEP.SYNCS 0x989680 ;  /* 0x009896800000995d */ /* 0x004fea0003900000 */
[----:B------:R-:W2:Y:S02]  /*9520*/  @!P1 SYNCS.PHASECHK.TRANS64 P1, [R0+URZ+0xf0], R3 ;  /* 0x0000f003000095a7 */ /* 0x000ea400080210ff */
[----:B--2---:R-:W-:Y:S05]  /*9530*/  @!P1 BRA `(.L_x_152) ;  /* 0xfffffffc00f09947 */ /* 0x004fea000383ffff */
[----:B------:R-:W-:Y:S05]  /*9540*/  BRA `(.L_x_153) ;  /* 0xffffffa800ac7947 */ /* 0x000fea000383ffff */
.L_x_86:
[----:B--2---:R2:W3:Y:S02]  /*9550*/  SYNCS.PHASECHK.TRANS64.TRYWAIT P0, [R12+URZ+0x70], R9 ;  /* 0x000070090c0075a7 */ /* 0x0044e400080011ff */
[----:B---3--:R-:W-:Y:S05]  /*9560*/  @!P0 NANOSLEEP.SYNCS 0x989680 ;  /* 0x009896800000895d */ /* 0x008fea0003900000 */
[----:B------:R-:W3:Y:S02]  /*9570*/  @!P0 SYNCS.PHASECHK.TRANS64 P0, [R12+URZ+0x70], R9 ;  /* 0x000070090c0085a7 */ /* 0x000ee400080010ff */
[----:B---3--:R-:W-:Y:S05]  /*9580*/  @!P0 BRA `(.L_x_86) ;  /* 0xfffffffc00f08947 */ /* 0x008fea000383ffff */
[----:B------:R-:W-:Y:S05]  /*9590*/  BRA `(.L_x_154) ;  /* 0xffffffac00d07947 */ /* 0x000fea000383ffff */
.L_x_89:
[----:B------:R-:W-:Y:S07]  /*95a0*/  MOV R0, UR21 ;  /* 0x0000001500007c02 */ /* 0x000fee0008000f00 */
.L_x_155:
[----:B--2---:R2:W3:Y:S02]  /*95b0*/  SYNCS.PHASECHK.TRANS64.TRYWAIT P2, [R0+URZ+0x68], R11 ;  /* 0x0000680b000075a7 */ /* 0x0044e400080411ff */
[----:B---3--:R-:W-:Y:S05]  /*95c0*/  @!P2 NANOSLEEP.SYNCS 0x989680 ;  /* 0x009896800000a95d */ /* 0x008fea0003900000 */
[----:B------:R-:W3:Y:S02]  /*95d0*/  @!P2 SYNCS.PHASECHK.TRANS64 P2, [R0+URZ+0x68], R11 ;  /* 0x0000680b0000a5a7 */ /* 0x000ee400080410ff */
[----:B---3--:R-:W-:Y:S05]  /*95e0*/  @!P2 BRA `(.L_x_155) ;  /* 0xfffffffc00f0a947 */ /* 0x008fea000383ffff */
[----:B------:R-:W-:Y:S05]  /*95f0*/  BRA `(.L_x_88) ;  /* 0xffffffb400387947 */ /* 0x000fea000383ffff */
.L_x_92:
[----:B--2---:R-:W-:Y:S07]  /*9600*/  MOV R0, UR21 ;  /* 0x0000001500007c02 */ /* 0x004fee0008000f00 */
.L_x_156:
[----:B--2---:R2:W3:Y:S02]  /*9610*/  SYNCS.PHASECHK.TRANS64.TRYWAIT P0, [R0+URZ+0x50], R9 ;  /* 0x00005009000075a7 */ /* 0x0044e400080011ff */
[----:B---3--:R-:W-:Y:S05]  /*9620*/  @!P0 NANOSLEEP.SYNCS 0x989680 ;  /* 0x009896800000895d */ /* 0x008fea0003900000 */
[----:B------:R-:W3:Y:S02]  /*9630*/  @!P0 SYNCS.PHASECHK.TRANS64 P0, [R0+URZ+0x50], R9 ;  /* 0x00005009000085a7 */ /* 0x000ee400080010ff */
[----:B---3--:R-:W-:Y:S05]  /*9640*/  @!P0 BRA `(.L_x_156) ;  /* 0xfffffffc00f08947 */ /* 0x008fea000383ffff */
[----:B------:R-:W-:Y:S05]  /*9650*/  BRA `(.L_x_157) ;  /* 0xffffffb400947947 */ /* 0x000fea000383ffff */
.L_x_93:
[----:B------:R-:W-:Y:S07]  /*9660*/  MOV R0, UR21 ;  /* 0x0000001500007c02 */ /* 0x000fee0008000f00 */
.L_x_158:
[----:B--2---:R2:W3:Y:S02]  /*9670*/  SYNCS.PHASECHK.TRANS64.TRYWAIT P0, [R0+URZ+0x58], R9 ;  /* 0x00005809000075a7 */ /* 0x0044e400080011ff */
[----:B---3--:R-:W-:Y:S05]  /*9680*/  @!P0 NANOSLEEP.SYNCS 0x989680 ;  /* 0x009896800000895d */ /* 0x008fea0003900000 */
[----:B------:R-:W3:Y:S02]  /*9690*/  @!P0 SYNCS.PHASECHK.TRANS64 P0, [R0+URZ+0x58], R9 ;  /* 0x00005809000085a7 */ /* 0x000ee400080010ff */
[----:B---3--:R-:W-:Y:S05]  /*96a0*/  @!P0 BRA `(.L_x_158) ;  /* 0xfffffffc00f08947 */ /* 0x008fea000383ffff */
[----:B------:R-:W-:Y:S05]  /*96b0*/  BRA `(.L_x_159) ;  /* 0xffffffb400cc7947 */ /* 0x000fea000383ffff */
.L_x_95:
[----:B------:R-:W-:-:S07]  /*96c0*/  MOV R0, UR21 ;  /* 0x0000001500007c02 */ /* 0x000fce0008000f00 */
.L_x_160:
[----:B---3--:R3:W4:Y:S02]  /*96d0*/  SYNCS.PHASECHK.TRANS64.TRYWAIT P0, [R0+URZ+0x50], R3 ;  /* 0x00005003000075a7 */ /* 0x00872400080011ff */
[----:B----4-:R-:W-:Y:S05]  /*96e0*/  @!P0 NANOSLEEP.SYNCS 0x989680 ;  /* 0x009896800000895d */ /* 0x010fea0003900000 */
[----:B------:R-:W4:Y:S02]  /*96f0*/  @!P0 SYNCS.PHASECHK.TRANS64 P0, [R0+URZ+0x50], R3 ;  /* 0x00005003000085a7 */ /* 0x000f2400080010ff */
[----:B----4-:R-:W-:Y:S05]  /*9700*/  @!P0 BRA `(.L_x_160) ;  /* 0xfffffffc00f08947 */ /* 0x010fea000383ffff */
[----:B------:R-:W-:Y:S05]  /*9710*/  BRA `(.L_x_161) ;  /* 0xffffffb8003c7947 */ /* 0x000fea000383ffff */
.L_x_97:
[----:B-1----:R1:W2:Y:S02]  /*9720*/  SYNCS.PHASECHK.TRANS64.TRYWAIT P0, [R3+URZ+0x70], R0 ;  /* 0x00007000030075a7 */ /* 0x0022a400080011ff */
[----:B--2---:R-:W-:Y:S05]  /*9730*/  @!P0 NANOSLEEP.SYNCS 0x989680 ;  /* 0x009896800000895d */ /* 0x004fea0003900000 */
[----:B------:R-:W2:Y:S02]  /*9740*/  @!P0 SYNCS.PHASECHK.TRANS64 P0, [R3+URZ+0x70], R0 ;  /* 0x00007000030085a7 */ /* 0x000ea400080010ff */
[----:B--2---:R-:W-:Y:S05]  /*9750*/  @!P0 BRA `(.L_x_97) ;  /* 0xfffffffc00f08947 */ /* 0x004fea000383ffff */
[----:B------:R-:W-:Y:S05]  /*9760*/  BRA `(.L_x_162) ;  /* 0xffffffb800fc7947 */ /* 0x000fea000383ffff */
.L_x_108:
[----:B--2---:R2:W1:Y:S02]  /*9770*/  SYNCS.PHASECHK.TRANS64.TRYWAIT P1, [R3+URZ+0x40], R2 ;  /* 0x00004002030075a7 */ /* 0x00446400080211ff */
[----:B-1----:R-:W-:Y:S05]  /*9780*/  @!P1 NANOSLEEP.SYNCS 0x989680 ;  /* 0x009896800000995d */ /* 0x002fea0003900000 */
[----:B------:R-:W1:Y:S02]  /*9790*/  @!P1 SYNCS.PHASECHK.TRANS64 P1, [R3+URZ+0x40], R2 ;  /* 0x00004002030095a7 */ /* 0x000e6400080210ff */
[----:B-1----:R-:W-:Y:S05]  /*97a0*/  @!P1 BRA `(.L_x_108) ;  /* 0xfffffffc00f09947 */ /* 0x002fea000383ffff */
[----:B------:R-:W-:Y:S05]  /*97b0*/  BRA `(.L_x_107) ;  /* 0xffffffc8007c7947 */ /* 0x000fea000383ffff */
.L_x_110:
[----:B--2---:R2:W4:Y:S02]  /*97c0*/  SYNCS.PHASECHK.TRANS64.TRYWAIT P0, [R161+URZ+0x90], R4 ;  /* 0x00009004a10075a7 */ /* 0x00452400080011ff */
[----:B----4-:R-:W-:Y:S05]  /*97d0*/  @!P0 NANOSLEEP.SYNCS 0x989680 ;  /* 0x009896800000895d */ /* 0x010fea0003900000 */
[----:B------:R-:W4:Y:S02]  /*97e0*/  @!P0 SYNCS.PHASECHK.TRANS64 P0, [R161+URZ+0x90], R4 ;  /* 0x00009004a10085a7 */ /* 0x000f2400080010ff */
[----:B----4-:R-:W-:Y:S05]  /*97f0*/  @!P0 BRA `(.L_x_110) ;  /* 0xfffffffc00f08947 */ /* 0x010fea000383ffff */
[----:B------:R-:W-:Y:S05]  /*9800*/  BRA `(.L_x_109) ;  /* 0xffffffc800d47947 */ /* 0x000fea000383ffff */
.L_x_119:
[----:B---3--:R3:W4:Y:S02]  /*9810*/  SYNCS.PHASECHK.TRANS64.TRYWAIT P0, [R197+URZ+0x40], R2 ;  /* 0x00004002c50075a7 */ /* 0x00872400080011ff */
[----:B----4-:R-:W-:Y:S05]  /*9820*/  @!P0 NANOSLEEP.SYNCS 0x989680 ;  /* 0x009896800000895d */ /* 0x010fea0003900000 */
[----:B------:R-:W4:Y:S02]  /*9830*/  @!P0 SYNCS.PHASECHK.TRANS64 P0, [R197+URZ+0x40], R2 ;  /* 0x00004002c50085a7 */ /* 0x000f2400080010ff */
[----:B----4-:R-:W-:Y:S05]  /*9840*/  @!P0 BRA `(.L_x_119) ;  /* 0xfffffffc00f08947 */ /* 0x010fea000383ffff */
[----:B------:R-:W-:Y:S05]  /*9850*/  BRA `(.L_x_118) ;  /* 0xffffffdc00e47947 */ /* 0x000fea000383ffff */
        .weak           $__internal_0_$__cuda_sm10x_tcgen05_guardrail_trap_col_being_dealloced_not_returned_by_alloc
        .type           $__internal_0_$__cuda_sm10x_tcgen05_guardrail_trap_col_being_dealloced_not_returned_by_alloc,@function
        .size           $__internal_0_$__cuda_sm10x_tcgen05_guardrail_trap_col_being_dealloced_not_returned_by_alloc,($__internal_1_$__cuda_sm10x_tcgen05_guardrail_trap_phase_invalid_during_alloc - $__internal_0_$__cuda_sm10x_tcgen05_guardrail_trap_col_being_dealloced_not_returned_by_alloc)
$__internal_0_$__cuda_sm10x_tcgen05_guardrail_trap_col_being_dealloced_not_returned_by_alloc:
[----:B------:R-:W-:Y:S05]  /*9860*/  BPT.TRAP 0x1 ;  /* 0x000000040000795c */ /* 0x000fea0000300000 */
[----:B------:R-:W-:-:S04]  /*9870*/  HFMA2 R3, -RZ, RZ, 0, 0 ;  /* 0x00000000ff037431 */ /* 0x000fc800000001ff */
[----:B------:R-:W-:Y:S05]  /*9880*/  RET.REL.NODEC R2 `(_ZN7cutlass13device_kernelINS_4gemm6kernel13GemmUniversalIN4cute5tupleIJiiiiEEENS1_10collective13CollectiveMmaINS1_35MainloopSm100TmaUmmaWarpSpecializedILi4ELi2ELi4ENS5_IJNS4_1CILi2EEESB_NSA_ILi1EEEEEEEENS5_IJNSA_ILi256EEENSA_ILi128EEENSA_ILi64EEEEEENS_12float_e4m3_tENS5_IJlSC_lEEESJ_SK_NS4_8TiledMMAINS4_8MMA_AtomIJNS4_10MMA_TraitsINS4_25SM100_MMA_F8F6F4_2x1SM_SSEJSJ_SJ_fSF_SG_NS4_17integral_constantINS4_4UMMA5MajorELSR_0EEESS_NSP_INSQ_7ScaleInELST_0EEESU_EEEEEENS4_6LayoutINS5_IJSC_SC_SC_EEENS5_IJNSA_ILi0EEESZ_SZ_EEEEENS5_IJNS4_10UnderscoreES12_S12_EEEEENS4_28SM100_TMA_2SM_LOAD_MULTICASTENS4_14ComposedLayoutINS4_7SwizzleILi2ELi4ELi3EEENS4_18smem_ptr_flag_bitsILi8EEENSX_INS5_IJNSA_ILi8EEESH_EEENS5_IJSH_SC_EEEEEEEvNS4_8identityENS4_18SM100_TMA_2SM_LOADES1F_vS1G_EENS_8epilogue10collective18CollectiveEpilogueINS1J_23Sm100TmaWarpSpecializedILi2ELi2ELi64ELb0ELb0EEEJNS5_IJSG_SG_SH_EEENS5_IJNSX_ISG_SC_EENSX_ISH_SC_EEEEESJ_SK_SJ_SK_NS1J_6fusion15FusionCallbacksIS1N_NS1S_17LinearCombinationISJ_fSJ_fLNS_15FloatRoundStyleE2EEES1O_S1R_JEEENS4_5SM1004TMEM4LOAD26SM100_TMEM_LOAD_32dp32b64xENS4_13SM90_TMA_LOADES1F_NS4_39AutoVectorizingCopyWithAssumedAlignmentILi128EEENS4_14SM90_TMA_STOREES1F_S24_S24_EEEvvEEEEvNT_6ParamsE) ;  /* 0xffffff6402dc7950 */ /* 0x000fea0003c3ffff */
        .weak           $__internal_1_$__cuda_sm10x_tcgen05_guardrail_trap_phase_invalid_during_alloc
        .type           $__internal_1_$__cuda_sm10x_tcgen05_guardrail_trap_phase_invalid_during_alloc,@function
        .size           $__internal_1_$__cuda_sm10x_tcgen05_guardrail_trap_phase_invalid_during_alloc,($__internal_2_$__cuda_sm10x_tcgen05_guardrail_trap_unallocated_columns_being_dealloced - $__internal_1_$__cuda_sm10x_tcgen05_guardrail_trap_phase_invalid_during_alloc)
$__internal_1_$__cuda_sm10x_tcgen05_guardrail_trap_phase_invalid_during_alloc:
[----:B------:R-:W-:Y:S05]  /*9890*/  BPT.TRAP 0x1 ;  /* 0x000000040000795c */ /* 0x000fea0000300000 */
[----:B------:R-:W-:-:S04]  /*98a0*/  MOV R5, 0x0 ;  /* 0x0000000000057802 */ /* 0x000fc80000000f00 */
[----:B------:R-:W-:Y:S05]  /*98b0*/  RET.REL.NODEC R4 `(_ZN7cutlass13device_kernelINS_4gemm6kernel13GemmUniversalIN4cute5tupleIJiiiiEEENS1_10collective13CollectiveMmaINS1_35MainloopSm100TmaUmmaWarpSpecializedILi4ELi2ELi4ENS5_IJNS4_1CILi2EEESB_NSA_ILi1EEEEEEEENS5_IJNSA_ILi256EEENSA_ILi128EEENSA_ILi64EEEEEENS_12float_e4m3_tENS5_IJlSC_lEEESJ_SK_NS4_8TiledMMAINS4_8MMA_AtomIJNS4_10MMA_TraitsINS4_25SM100_MMA_F8F6F4_2x1SM_SSEJSJ_SJ_fSF_SG_NS4_17integral_constantINS4_4UMMA5MajorELSR_0EEESS_NSP_INSQ_7ScaleInELST_0EEESU_EEEEEENS4_6LayoutINS5_IJSC_SC_SC_EEENS5_IJNSA_ILi0EEESZ_SZ_EEEEENS5_IJNS4_10UnderscoreES12_S12_EEEEENS4_28SM100_TMA_2SM_LOAD_MULTICASTENS4_14ComposedLayoutINS4_7SwizzleILi2ELi4ELi3EEENS4_18smem_ptr_flag_bitsILi8EEENSX_INS5_IJNSA_ILi8EEESH_EEENS5_IJSH_SC_EEEEEEEvNS4_8identityENS4_18SM100_TMA_2SM_LOADES1F_vS1G_EENS_8epilogue10collective18CollectiveEpilogueINS1J_23Sm100TmaWarpSpecializedILi2ELi2ELi64ELb0ELb0EEEJNS5_IJSG_SG_SH_EEENS5_IJNSX_ISG_SC_EENSX_ISH_SC_EEEEESJ_SK_SJ_SK_NS1J_6fusion15FusionCallbacksIS1N_NS1S_17LinearCombinationISJ_fSJ_fLNS_15FloatRoundStyleE2EEES1O_S1R_JEEENS4_5SM1004TMEM4LOAD26SM100_TMEM_LOAD_32dp32b64xENS4_13SM90_TMA_LOADES1F_NS4_39AutoVectorizingCopyWithAssumedAlignmentILi128EEENS4_14SM90_TMA_STOREES1F_S24_S24_EEEvvEEEEvNT_6ParamsE) ;  /* 0xffffff6404d07950 */ /* 0x000fea0003c3ffff */
        .weak           $__internal_2_$__cuda_sm10x_tcgen05_guardrail_trap_unallocated_columns_being_dealloced
        .type           $__internal_2_$__cuda_sm10x_tcgen05_guardrail_trap_unallocated_columns_being_dealloced,@function
        .size           $__internal_2_$__cuda_sm10x_tcgen05_guardrail_trap_unallocated_columns_being_dealloced,(.L_x_164 - $__internal_2_$__cuda_sm10x_tcgen05_guardrail_trap_unallocated_columns_being_dealloced)
$__internal_2_$__cuda_sm10x_tcgen05_guardrail_trap_unallocated_columns_being_dealloced:
[----:B------:R-:W-:Y:S05]  /*98c0*/  BPT.TRAP 0x1 ;  /* 0x000000040000795c */ /* 0x000fea0000300000 */
[----:B------:R-:W-:-:S04]  /*98d0*/  HFMA2 R3, -RZ, RZ, 0, 0 ;  /* 0x00000000ff037431 */ /* 0x000fc800000001ff */
[----:B------:R-:W-:Y:S05]  /*98e0*/  RET.REL.NODEC R2 `(_ZN7cutlass13device_kernelINS_4gemm6kernel13GemmUniversalIN4cute5tupleIJiiiiEEENS1_10collective13CollectiveMmaINS1_35MainloopSm100TmaUmmaWarpSpecializedILi4ELi2ELi4ENS5_IJNS4_1CILi2EEESB_NSA_ILi1EEEEEEEENS5_IJNSA_ILi256EEENSA_ILi128EEENSA_ILi64EEEEEENS_12float_e4m3_tENS5_IJlSC_lEEESJ_SK_NS4_8TiledMMAINS4_8MMA_AtomIJNS4_10MMA_TraitsINS4_25SM100_MMA_F8F6F4_2x1SM_SSEJSJ_SJ_fSF_SG_NS4_17integral_constantINS4_4UMMA5MajorELSR_0EEESS_NSP_INSQ_7ScaleInELST_0EEESU_EEEEEENS4_6LayoutINS5_IJSC_SC_SC_EEENS5_IJNSA_ILi0EEESZ_SZ_EEEEENS5_IJNS4_10UnderscoreES12_S12_EEEEENS4_28SM100_TMA_2SM_LOAD_MULTICASTENS4_14ComposedLayoutINS4_7SwizzleILi2ELi4ELi3EEENS4_18smem_ptr_flag_bitsILi8EEENSX_INS5_IJNSA_ILi8EEESH_EEENS5_IJSH_SC_EEEEEEEvNS4_8identityENS4_18SM100_TMA_2SM_LOADES1F_vS1G_EENS_8epilogue10collective18CollectiveEpilogueINS1J_23Sm100TmaWarpSpecializedILi2ELi2ELi64ELb0ELb0EEEJNS5_IJSG_SG_SH_EEENS5_IJNSX_ISG_SC_EENSX_ISH_SC_EEEEESJ_SK_SJ_SK_NS1J_6fusion15FusionCallbacksIS1N_NS1S_17LinearCombinationISJ_fSJ_fLNS_15FloatRoundStyleE2EEES1O_S1R_JEEENS4_5SM1004TMEM4LOAD26SM100_TMEM_LOAD_32dp32b64xENS4_13SM90_TMA_LOADES1F_NS4_39AutoVectorizingCopyWithAssumedAlignmentILi128EEENS4_14SM90_TMA_STOREES1F_S24_S24_EEEvvEEEEvNT_6ParamsE) ;  /* 0xffffff6402c47950 */ /* 0x000fea0003c3ffff */
.L_x_163:
[----:B------:R-:W-:-:S00]  /*98f0*/  BRA `(.L_x_163) ;  /* 0xfffffffc00fc7947 */ /* 0x000fc0000383ffff */
[----:B------:R-:W-:-:S00]  /*9900*/  NOP ;  /* 0x0000000000007918 */ /* 0x000fc00000000000 */
[----:B------:R-:W-:-:S00]  /*9910*/  NOP ;  /* 0x0000000000007918 */ /* 0x000fc00000000000 */
[----:B------:R-:W-:-:S00]  /*9920*/  NOP ;  /* 0x0000000000007918 */ /* 0x000fc00000000000 */
[----:B------:R-:W-:-:S00]  /*9930*/  NOP ;  /* 0x0000000000007918 */ /* 0x000fc00000000000 */
[----:B------:R-:W-:-:S00]  /*9940*/  NOP ;  /* 0x0000000000007918 */ /* 0x000fc00000000000 */
[----:B------:R-:W-:-:S00]  /*9950*/  NOP ;  /* 0x0000000000007918 */ /* 0x000fc00000000000 */
[----:B------:R-:W-:-:S00]  /*9960*/  NOP ;  /* 0x0000000000007918 */ /* 0x000fc00000000000 */
[----:B------:R-:W-:-:S00]  /*9970*/  NOP ;  /* 0x0000000000007918 */ /* 0x000fc00000000000 */
.L_x_164:


//--------------------- .nv.global.init           --------------------------
	.section	.nv.global.init,"aw",@progbits
.nv.global.init:
	.type		$str$27,@object
	.size		$str$27,($str$28 - $str$27)
$str$27:
        /*0000*/ 	.byte	0x28, 0x61, 0x64, 0x64, 0x72, 0x65, 0x73, 0x73, 0x20, 0x26, 0x20, 0x6d, 0x61, 0x73, 0x6b, 0x29
        /*0010*/ 	.byte	0x20, 0x3d, 0x3d, 0x20, 0x30, 0x00
	.type		$str$28,@object
	.size		$str$28,($str$26 - $str$28)
$str$28:
        /*0016*/ 	.byte	0x2f, 0x74, 0x6d, 0x70, 0x2f, 0x63, 0x75, 0x74, 0x6c, 0x61, 0x73, 0x73, 0x5f, 0x73, 0x77, 0x65
        /*0026*/ 	.byte	0x65, 0x70, 0x5f, 0x73, 0x72, 0x63, 0x2f, 0x69, 0x6e, 0x63, 0x6c, 0x75, 0x64, 0x65, 0x2f, 0x63
        /*0036*/ 	.byte	0x75, 0x74, 0x65, 0x2f, 0x70, 0x6f, 0x69, 0x6e, 0x74, 0x65, 0x72, 0x5f, 0x66, 0x6c, 0x61, 0x67
        /*0046*/ 	.byte	0x67, 0x65, 0x64, 0x2e, 0x68, 0x70, 0x70, 0x00
	.type		$str$26,@object
	.size		$str$26,($str$25 - $str$26)
$str$26:
        /*004e*/ 	.byte	0x2f, 0x74, 0x6d, 0x70, 0x2f, 0x63, 0x75, 0x74, 0x6c, 0x61, 0x73, 0x73, 0x5f, 0x73, 0x77, 0x65
        /*005e*/ 	.byte	0x65, 0x70, 0x5f, 0x73, 0x72, 0x63, 0x2f, 0x69, 0x6e, 0x63, 0x6c, 0x75, 0x64, 0x65, 0x2f, 0x63
        /*006e*/ 	.byte	0x75, 0x74, 0x65, 0x2f, 0x61, 0x74, 0x6f, 0x6d, 0x2f, 0x63, 0x6f, 0x70, 0x79, 0x5f, 0x74, 0x72
        /*007e*/ 	.byte	0x61, 0x69, 0x74, 0x73, 0x5f, 0x73, 0x6d, 0x31, 0x30, 0x30, 0x2e, 0x68, 0x70, 0x70, 0x00
	.type		$str$25,@object
	.size		$str$25,(__unnamed_1 - $str$25)
$str$25:
        /*008d*/ 	.byte	0x28, 0x28, 0x75, 0x69, 0x6e, 0x74, 0x33, 0x32, 0x5f, 0x74, 0x28, 0x74, 0x68, 0x72, 0x65, 0x61
        /*009d*/ 	.byte	0x64, 0x49, 0x64, 0x78, 0x2e, 0x78, 0x29, 0x20, 0x2f, 0x20, 0x33, 0x32, 0x29, 0x20, 0x25, 0x20
        /*00ad*/ 	.byte	0x34, 0x29, 0x20, 0x3d, 0x3d, 0x20, 0x28, 0x28, 0x28, 0x74, 0x6d, 0x65, 0x6d, 0x5f, 0x61, 0x64
        /*00bd*/ 	.byte	0x64, 0x72, 0x20, 0x3e, 0x3e, 0x20, 0x31, 0x36, 0x29, 0x20, 0x2f, 0x20, 0x33, 0x32, 0x29, 0x20
        /*00cd*/ 	.byte	0x25, 0x20, 0x34, 0x29, 0x00
	.type		__unnamed_1,@object
	.size		__unnamed_1,(__unnamed_2 - __unnamed_1)
__unnamed_1:
        /*00d2*/ 	.byte	0x61, 0x75, 0x74, 0x6f, 0x20, 0x63, 0x75, 0x74, 0x65, 0x3a, 0x3a, 0x61, 0x73, 0x5f, 0x70, 0x6f
        /* <DEDUP_REMOVED lines=24> */
        /*0262*/ 	.byte	0x43, 0x3c, 0x38, 0x31, 0x39, 0x32, 0x3e, 0x3e, 0x3e, 0x3e, 0x5d, 0x00
	.type		__unnamed_2,@object
	.size		__unnamed_2,(.L_2 - __unnamed_2)
__unnamed_2:
        /* <DEDUP_REMOVED lines=42> */
        /*050e*/ 	.byte	0x3e, 0x3e, 0x3e, 0x3e, 0x5d, 0x00
.L_2:


//--------------------- .nv.shared._ZN7cutlass13device_kernelINS_4gemm6kernel13GemmUniversalIN4cute5tupleIJiiiiEEENS1_10collective13CollectiveMmaINS1_35MainloopSm100TmaUmmaWarpSpecializedILi4ELi2ELi4ENS5_IJNS4_1CILi2EEESB_NSA_ILi1EEEEEEEENS5_IJNSA_ILi256EEENSA_ILi128EEENSA_ILi64EEEEEENS_12float_e4m3_tENS5_IJlSC_lEEESJ_SK_NS4_8TiledMMAINS4_8MMA_AtomIJNS4_10MMA_TraitsINS4_25SM100_MMA_F8F6F4_2x1SM_SSEJSJ_SJ_fSF_SG_NS4_17integral_constantINS4_4UMMA5MajorELSR_0EEESS_NSP_INSQ_7ScaleInELST_0EEESU_EEEEEENS4_6LayoutINS5_IJSC_SC_SC_EEENS5_IJNSA_ILi0EEESZ_SZ_EEEEENS5_IJNS4_10UnderscoreES12_S12_EEEEENS4_28SM100_TMA_2SM_LOAD_MULTICASTENS4_14ComposedLayoutINS4_7SwizzleILi2ELi4ELi3EEENS4_18smem_ptr_flag_bitsILi8EEENSX_INS5_IJNSA_ILi8EEESH_EEENS5_IJSH_SC_EEEEEEEvNS4_8identityENS4_18SM100_TMA_2SM_LOADES1F_vS1G_EENS_8epilogue10collective18CollectiveEpilogueINS1J_23Sm100TmaWarpSpecializedILi2ELi2ELi64ELb0ELb0EEEJNS5_IJSG_SG_SH_EEENS5_IJNSX_ISG_SC_EENSX_ISH_SC_EEEEESJ_SK_SJ_SK_NS1J_6fusion15FusionCallbacksIS1N_NS1S_17LinearCombinationISJ_fSJ_fLNS_15FloatRoundStyleE2EEES1O_S1R_JEEENS4_5SM1004TMEM4LOAD26SM100_TMEM_LOAD_32dp32b64xENS4_13SM90_TMA_LOADES1F_NS4_39AutoVectorizingCopyWithAssumedAlignmentILi128EEENS4_14SM90_TMA_STOREES1F_S24_S24_EEEvvEEEEvNT_6ParamsE --------------------------
	.section	.nv.shared._ZN7cutlass13device_kernelINS_4gemm6kernel13GemmUniversalIN4cute5tupleIJiiiiEEENS1_10collective13CollectiveMmaINS1_35MainloopSm100TmaUmmaWarpSpecializedILi4ELi2ELi4ENS5_IJNS4_1CILi2EEESB_NSA_ILi1EEEEEEEENS5_IJNSA_ILi256EEENSA_ILi128EEENSA_ILi64EEEEEENS_12float_e4m3_tENS5_IJlSC_lEEESJ_SK_NS4_8TiledMMAINS4_8MMA_AtomIJNS4_10MMA_TraitsINS4_25SM100_MMA_F8F6F4_2x1SM_SSEJSJ_SJ_fSF_SG_NS4_17integral_constantINS4_4UMMA5MajorELSR_0EEESS_NSP_INSQ_7ScaleInELST_0EEESU_EEEEEENS4_6LayoutINS5_IJSC_SC_SC_EEENS5_IJNSA_ILi0EEESZ_SZ_EEEEENS5_IJNS4_10UnderscoreES12_S12_EEEEENS4_28SM100_TMA_2SM_LOAD_MULTICASTENS4_14ComposedLayoutINS4_7SwizzleILi2ELi4ELi3EEENS4_18smem_ptr_flag_bitsILi8EEENSX_INS5_IJNSA_ILi8EEESH_EEENS5_IJSH_SC_EEEEEEEvNS4_8identityENS4_18SM100_TMA_2SM_LOADES1F_vS1G_EENS_8epilogue10collective18CollectiveEpilogueINS1J_23Sm100TmaWarpSpecializedILi2ELi2ELi64ELb0ELb0EEEJNS5_IJSG_SG_SH_EEENS5_IJNSX_ISG_SC_EENSX_ISH_SC_EEEEESJ_SK_SJ_SK_NS1J_6fusion15FusionCallbacksIS1N_NS1S_17LinearCombinationISJ_fSJ_fLNS_15FloatRoundStyleE2EEES1O_S1R_JEEENS4_5SM1004TMEM4LOAD26SM100_TMEM_LOAD_32dp32b64xENS4_13SM90_TMA_LOADES1F_NS4_39AutoVectorizingCopyWithAssumedAlignmentILi128EEENS4_14SM90_TMA_STOREES1F_S24_S24_EEEvvEEEEvNT_6ParamsE,"aw",@nobits
	.sectionflags	@""
	.align	16
	.zero		1024


//--------------------- .nv.shared.reserved.0     --------------------------
	.section	.nv.shared.reserved.0,"aw",@nobits
	.weak		__nv_reservedSMEM_offset_0_alias
	.size		__nv_reservedSMEM_offset_0_alias, 0, 64
	.other		__nv_reservedSMEM_offset_0_alias,@"STO_CUDA_RESERVED_SHARED STV_DEFAULT"
__nv_reservedSMEM_offset_0_alias:
	.zero		0
.nv.shared.reserved.0:
	.zero		64
	.weak		__nv_reservedSMEM_tcgen05_partition
	.type		__nv_reservedSMEM_tcgen05_partition,@object
	.size		__nv_reservedSMEM_tcgen05_partition,(.L_0 - __nv_reservedSMEM_tcgen05_partition)
__nv_reservedSMEM_tcgen05_partition:
	.zero		32
.L_0:


//--------------------- .nv.global                --------------------------
	.section	.nv.global,"aw",@nobits
.nv.global:
	.type		_ZN39_INTERNAL_cf4d28d8_4_k_cu_cc73f59a_84024cute1_E,@object
	.size		_ZN39_INTERNAL_cf4d28d8_4_k_cu_cc73f59a_84024cute1_E,(_ZN39_INTERNAL_cf4d28d8_4_k_cu_cc73f59a_84024cuda3std3__45__cpo6cbeginE - _ZN39_INTERNAL_cf4d28d8_4_k_cu_cc73f59a_84024cute1_E)
_ZN39_INTERNAL_cf4d28d8_4_k_cu_cc73f59a_84024cute1_E:
	.zero		1
	.type		_ZN39_INTERNAL_cf4d28d8_4_k_cu_cc73f59a_84024cuda3std3__45__cpo6cbeginE,@object
	.size		_ZN39_INTERNAL_cf4d28d8_4_k_cu_cc73f59a_84024cuda3std3__45__cpo6cbeginE,(_ZN39_INTERNAL_cf4d28d8_4_k_cu_cc73f59a_84024cuda3std3__48in_placeE - _ZN39_INTERNAL_cf4d28d8_4_k_cu_cc73f59a_84024cuda3std3__45__cpo6cbeginE)
_ZN39_INTERNAL_cf4d28d8_4_k_cu_cc73f59a_84024cuda3std3__45__cpo6cbeginE:
	.zero		1
	.type		_ZN39_INTERNAL_cf4d28d8_4_k_cu_cc73f59a_84024cuda3std3__48in_placeE,@object
	.size		_ZN39_INTERNAL_cf4d28d8_4_k_cu_cc73f59a_84024cuda3std3__48in_placeE,(_ZN39_INTERNAL_cf4d28d8_4_k_cu_cc73f59a_84024cuda3std6ranges3__45__cpo9iter_moveE - _ZN39_INTERNAL_cf4d28d8_4_k_cu_cc73f59a_84024cuda3std3__48in_placeE)
_ZN39_INTERNAL_cf4d28d8_4_k_cu_cc73f59a_84024cuda3std3__48in_placeE:
	.zero		1
	.type		_ZN39_INTERNAL_cf4d28d8_4_k_cu_cc73f59a_84024cuda3std6ranges3__45__cpo9iter_moveE,@object
	.size		_ZN39_INTERNAL_cf4d28d8_4_k_cu_cc73f59a_84024cuda3std6ranges3__45__cpo9iter_moveE,(_ZN39_INTERNAL_cf4d28d8_4_k_cu_cc73f59a_84024cuda3std3__45__cpo5beginE - _ZN39_INTERNAL_cf4d28d8_4_k_cu_cc73f59a_84024cuda3std6ranges3__45__cpo9iter_moveE)
_ZN39_INTERNAL_cf4d28d8_4_k_cu_cc73f59a_84024cuda3std6ranges3__45__cpo9iter_moveE:
	.zero		1
	.type		_ZN39_INTERNAL_cf4d28d8_4_k_cu_cc73f59a_84024cuda3std3__45__cpo5beginE,@object
	.size		_ZN39_INTERNAL_cf4d28d8_4_k_cu_cc73f59a_84024cuda3std3__45__cpo5beginE,(_ZN39_INTERNAL_cf4d28d8_4_k_cu_cc73f59a_84024cuda3std3__441_GLOBAL__N__cf4d28d8_4_k_cu_cc73f59a_84026ignoreE - _ZN39_INTERNAL_cf4d28d8_4_k_cu_cc73f59a_84024cuda3std3__45__cpo5beginE)
_ZN39_INTERNAL_cf4d28d8_4_k_cu_cc73f59a_84024cuda3std3__45__cpo5beginE:
	.zero		1
	.type		_ZN39_INTERNAL_cf4d28d8_4_k_cu_cc73f59a_84024cuda3std3__441_GLOBAL__N__cf4d28d8_4_k_cu_cc73f59a_84026ignoreE,@object
	.size		_ZN39_INTERNAL_cf4d28d8_4_k_cu_cc73f59a_84024cuda3std3__441_GLOBAL__N__cf4d28d8_4_k_cu_cc73f59a_84026ignoreE,(_ZN39_INTERNAL_cf4d28d8_4_k_cu_cc73f59a_84024cute7productE - _ZN39_INTERNAL_cf4d28d8_4_k_cu_cc73f59a_84024cuda3std3__441_GLOBAL__N__cf4d28d8_4_k_cu_cc73f59a_84026ignoreE)
_ZN39_INTERNAL_cf4d28d8_4_k_cu_cc73f59a_84024cuda3std3__441_GLOBAL__N__cf4d28d8_4_k_cu_cc73f59a_84026ignoreE:
	.zero		1
	.type		_ZN39_INTERNAL_cf4d28d8_4_k_cu_cc73f59a_84024cute7productE,@object
	.size		_ZN39_INTERNAL_cf4d28d8_4_k_cu_cc73f59a_84024cute7productE,(_ZN39_INTERNAL_cf4d28d8_4_k_cu_cc73f59a_84024cuda3std3__45__cpo3endE - _ZN39_INTERNAL_cf4d28d8_4_k_cu_cc73f59a_84024cute7productE)
_ZN39_INTERNAL_cf4d28d8_4_k_cu_cc73f59a_84024cute7productE:
	.zero		1
	.type		_ZN39_INTERNAL_cf4d28d8_4_k_cu_cc73f59a_84024cuda3std3__45__cpo3endE,@object
	.size		_ZN39_INTERNAL_cf4d28d8_4_k_cu_cc73f59a_84024cuda3std3__45__cpo3endE,(_ZN39_INTERNAL_cf4d28d8_4_k_cu_cc73f59a_84024cuda3std3__419piecewise_constructE - _ZN39_INTERNAL_cf4d28d8_4_k_cu_cc73f59a_84024cuda3std3__45__cpo3endE)
_ZN39_INTERNAL_cf4d28d8_4_k_cu_cc73f59a_84024cuda3std3__45__cpo3endE:
	.zero		1
	.type		_ZN39_INTERNAL_cf4d28d8_4_k_cu_cc73f59a_84024cuda3std3__419piecewise_constructE,@object
	.size		_ZN39_INTERNAL_cf4d28d8_4_k_cu_cc73f59a_84024cuda3std3__419piecewise_constructE,(_ZN39_INTERNAL_cf4d28d8_4_k_cu_cc73f59a_84024cuda3std3__45__cpo4cendE - _ZN39_INTERNAL_cf4d28d8_4_k_cu_cc73f59a_84024cuda3std3__419piecewise_constructE)
_ZN39_INTERNAL_cf4d28d8_4_k_cu_cc73f59a_84024cuda3std3__419piecewise_constructE:
	.zero		1
	.type		_ZN39_INTERNAL_cf4d28d8_4_k_cu_cc73f59a_84024cuda3std3__45__cpo4cendE,@object
	.size		_ZN39_INTERNAL_cf4d28d8_4_k_cu_cc73f59a_84024cuda3std3__45__cpo4cendE,(_ZN39_INTERNAL_cf4d28d8_4_k_cu_cc73f59a_84024cuda3std6ranges3__45__cpo4swapE - _ZN39_INTERNAL_cf4d28d8_4_k_cu_cc73f59a_84024cuda3std3__45__cpo4cendE)
_ZN39_INTERNAL_cf4d28d8_4_k_cu_cc73f59a_84024cuda3std3__45__cpo4cendE:
	.zero		1
	.type		_ZN39_INTERNAL_cf4d28d8_4_k_cu_cc73f59a_84024cuda3std6ranges3__45__cpo4swapE,@object
	.size		_ZN39_INTERNAL_cf4d28d8_4_k_cu_cc73f59a_84024cuda3std6ranges3__45__cpo4swapE,(.L_10 - _ZN39_INTERNAL_cf4d28d8_4_k_cu_cc73f59a_84024cuda3std6ranges3__45__cpo4swapE)
_ZN39_INTERNAL_cf4d28d8_4_k_cu_cc73f59a_84024cuda3std6ranges3__45__cpo4swapE:
	.zero		1
.L_10:


//--------------------- .nv.constant0._ZN7cutlass13device_kernelINS_4gemm6kernel13GemmUniversalIN4cute5tupleIJiiiiEEENS1_10collective13CollectiveMmaINS1_35MainloopSm100TmaUmmaWarpSpecializedILi4ELi2ELi4ENS5_IJNS4_1CILi2EEESB_NSA_ILi1EEEEEEEENS5_IJNSA_ILi256EEENSA_ILi128EEENSA_ILi64EEEEEENS_12float_e4m3_tENS5_IJlSC_lEEESJ_SK_NS4_8TiledMMAINS4_8MMA_AtomIJNS4_10MMA_TraitsINS4_25SM100_MMA_F8F6F4_2x1SM_SSEJSJ_SJ_fSF_SG_NS4_17integral_constantINS4_4UMMA5MajorELSR_0EEESS_NSP_INSQ_7ScaleInELST_0EEESU_EEEEEENS4_6LayoutINS5_IJSC_SC_SC_EEENS5_IJNSA_ILi0EEESZ_SZ_EEEEENS5_IJNS4_10UnderscoreES12_S12_EEEEENS4_28SM100_TMA_2SM_LOAD_MULTICASTENS4_14ComposedLayoutINS4_7SwizzleILi2ELi4ELi3EEENS4_18smem_ptr_flag_bitsILi8EEENSX_INS5_IJNSA_ILi8EEESH_EEENS5_IJSH_SC_EEEEEEEvNS4_8identityENS4_18SM100_TMA_2SM_LOADES1F_vS1G_EENS_8epilogue10collective18CollectiveEpilogueINS1J_23Sm100TmaWarpSpecializedILi2ELi2ELi64ELb0ELb0EEEJNS5_IJSG_SG_SH_EEENS5_IJNSX_ISG_SC_EENSX_ISH_SC_EEEEESJ_SK_SJ_SK_NS1J_6fusion15FusionCallbacksIS1N_NS1S_17LinearCombinationISJ_fSJ_fLNS_15FloatRoundStyleE2EEES1O_S1R_JEEENS4_5SM1004TMEM4LOAD26SM100_TMEM_LOAD_32dp32b64xENS4_13SM90_TMA_LOADES1F_NS4_39AutoVectorizingCopyWithAssumedAlignmentILi128EEENS4_14SM90_TMA_STOREES1F_S24_S24_EEEvvEEEEvNT_6ParamsE --------------------------
	.section	.nv.constant0._ZN7cutlass13device_kernelINS_4gemm6kernel13GemmUniversalIN4cute5tupleIJiiiiEEENS1_10collective13CollectiveMmaINS1_35MainloopSm100TmaUmmaWarpSpecializedILi4ELi2ELi4ENS5_IJNS4_1CILi2EEESB_NSA_ILi1EEEEEEEENS5_IJNSA_ILi256EEENSA_ILi128EEENSA_ILi64EEEEEENS_12float_e4m3_tENS5_IJlSC_lEEESJ_SK_NS4_8TiledMMAINS4_8MMA_AtomIJNS4_10MMA_TraitsINS4_25SM100_MMA_F8F6F4_2x1SM_SSEJSJ_SJ_fSF_SG_NS4_17integral_constantINS4_4UMMA5MajorELSR_0EEESS_NSP_INSQ_7ScaleInELST_0EEESU_EEEEEENS4_6LayoutINS5_IJSC_SC_SC_EEENS5_IJNSA_ILi0EEESZ_SZ_EEEEENS5_IJNS4_10UnderscoreES12_S12_EEEEENS4_28SM100_TMA_2SM_LOAD_MULTICASTENS4_14ComposedLayoutINS4_7SwizzleILi2ELi4ELi3EEENS4_18smem_ptr_flag_bitsILi8EEENSX_INS5_IJNSA_ILi8EEESH_EEENS5_IJSH_SC_EEEEEEEvNS4_8identityENS4_18SM100_TMA_2SM_LOADES1F_vS1G_EENS_8epilogue10collective18CollectiveEpilogueINS1J_23Sm100TmaWarpSpecializedILi2ELi2ELi64ELb0ELb0EEEJNS5_IJSG_SG_SH_EEENS5_IJNSX_ISG_SC_EENSX_ISH_SC_EEEEESJ_SK_SJ_SK_NS1J_6fusion15FusionCallbacksIS1N_NS1S_17LinearCombinationISJ_fSJ_fLNS_15FloatRoundStyleE2EEES1O_S1R_JEEENS4_5SM1004TMEM4LOAD26SM100_TMEM_LOAD_32dp32b64xENS4_13SM90_TMA_LOADES1F_NS4_39AutoVectorizingCopyWithAssumedAlignmentILi128EEENS4_14SM90_TMA_STOREES1F_S24_S24_EEEvvEEEEvNT_6ParamsE,"a",@progbits
	.sectionflags	@""
	.align	4
.nv.constant0._ZN7cutlass13device_kernelINS_4gemm6kernel13GemmUniversalIN4cute5tupleIJiiiiEEENS1_10collective13CollectiveMmaINS1_35MainloopSm100TmaUmmaWarpSpecializedILi4ELi2ELi4ENS5_IJNS4_1CILi2EEESB_NSA_ILi1EEEEEEEENS5_IJNSA_ILi256EEENSA_ILi128EEENSA_ILi64EEEEEENS_12float_e4m3_tENS5_IJlSC_lEEESJ_SK_NS4_8TiledMMAINS4_8MMA_AtomIJNS4_10MMA_TraitsINS4_25SM100_MMA_F8F6F4_2x1SM_SSEJSJ_SJ_fSF_SG_NS4_17integral_constantINS4_4UMMA5MajorELSR_0EEESS_NSP_INSQ_7ScaleInELST_0EEESU_EEEEEENS4_6LayoutINS5_IJSC_SC_SC_EEENS5_IJNSA_ILi0EEESZ_SZ_EEEEENS5_IJNS4_10UnderscoreES12_S12_EEEEENS4_28SM100_TMA_2SM_LOAD_MULTICASTENS4_14ComposedLayoutINS4_7SwizzleILi2ELi4ELi3EEENS4_18smem_ptr_flag_bitsILi8EEENSX_INS5_IJNSA_ILi8EEESH_EEENS5_IJSH_SC_EEEEEEEvNS4_8identityENS4_18SM100_TMA_2SM_LOADES1F_vS1G_EENS_8epilogue10collective18CollectiveEpilogueINS1J_23Sm100TmaWarpSpecializedILi2ELi2ELi64ELb0ELb0EEEJNS5_IJSG_SG_SH_EEENS5_IJNSX_ISG_SC_EENSX_ISH_SC_EEEEESJ_SK_SJ_SK_NS1J_6fusion15FusionCallbacksIS1N_NS1S_17LinearCombinationISJ_fSJ_fLNS_15FloatRoundStyleE2EEES1O_S1R_JEEENS4_5SM1004TMEM4LOAD26SM100_TMEM_LOAD_32dp32b64xENS4_13SM90_TMA_LOADES1F_NS4_39AutoVectorizingCopyWithAssumedAlignmentILi128EEENS4_14SM90_TMA_STOREES1F_S24_S24_EEEvvEEEEvNT_6ParamsE:
	.zero		2944


//--------------------- SYMBOLS --------------------------

	.type		.nv.reservedSmem.offset0,@object
	.size		.nv.reservedSmem.offset0,0x4
	.type		.nv.reservedSmem.cap,@object
	.size		.nv.reservedSmem.cap,0x4
	.type		__assertfail,@function
